	.target	sm_100a

	.elftype	@"ET_EXEC"


//--------------------- .note.nv.tkinfo           --------------------------
	.section	.note.nv.tkinfo,"",@"SHT_NOTE"
	.sectionflags	@"SHF_NOTE_NV_TKINFO"
	.tkinfo
        /*0018*/ 	.word	0x00000002
        /*0030*/ 	.string	""
        /*0030*/ 	.string	"ptxas"
        /*0030*/ 	.string	"Cuda compilation tools, release 13.0, V13.0.88"
        /*0030*/ 	.string	"Build cuda_13.0.r13.0/compiler.36424714_0"
        /*0030*/ 	.string	"-arch sm_100a -m 64 "



//--------------------- .note.nv.cuinfo           --------------------------
	.section	.note.nv.cuinfo,"",@"SHT_NOTE"
	.sectionflags	@"SHF_NOTE_NV_CUINFO"
        /*0018*/ 	.short	0x0002
        /*001a*/ 	.short	0x0064
        /*001c*/ 	.short	0x0082
	.zero		2


//--------------------- .nv.info                  --------------------------
	.section	.nv.info,"",@"SHT_CUDA_INFO"
	.align	4


	//----- nvinfo : EIATTR_REGCOUNT
	.align		4
        /*0000*/ 	.byte	0x04, 0x2f
        /*0002*/ 	.short	(.L_20 - .L_19)
	.align		4
.L_19:
        /*0004*/ 	.word	index@(_ZN7cutlass13device_kernelINS_4gemm6kernel13GemmUniversalIN4cute5tupleIJiiiiEEENS1_10collective13CollectiveMmaINS1_35MainloopSm100TmaUmmaWarpSpecializedILi5ELi2ELi4ENS5_IJNS4_1CILi1EEESB_SB_EEEEENS5_IJNSA_ILi64EEENSA_ILi256EEENSA_ILi128EEEEEENS_12float_e5m2_tENS5_IJSB_llEEENS_12float_e4m3_tESJ_NS4_8TiledMMAINS4_8MMA_AtomIJNS4_10MMA_TraitsINS4_19SM100_MMA_F8F6F4_SSEJSI_SK_fSE_SF_NS4_17integral_constantINS4_4UMMA5MajorELSR_1EEESS_NSP_INSQ_7ScaleInELST_0EEESU_EEEEEENS4_6LayoutISC_NS5_IJNSA_ILi0EEESY_SY_EEEEENS5_IJNS4_10UnderscoreES11_S11_EEEEENS4_13SM90_TMA_LOADENS4_14ComposedLayoutINS4_7SwizzleILi2ELi4ELi3EEENS4_18smem_ptr_flag_bitsILi8EEENSX_INS5_IJSE_NSA_ILi8EEEEEENS5_IJSB_SE_EEEEEEEvNS4_8identityES14_NS15_INS16_ILi3ELi4ELi3EEES19_NSX_INS5_IJSG_S1A_EEENS5_IJSB_SG_EEEEEEEvS1F_EENS_8epilogue10collective18CollectiveEpilogueINS1M_23Sm100TmaWarpSpecializedILi4ELi2ELi32ELb0ELb0EEEJSH_NS5_IJNSX_ISE_SB_EES1R_EEESI_NS5_IJlSB_lEEESI_S1T_NS1M_6fusion15FusionCallbacksIS1Q_NS1U_17LinearCombinationISI_fSI_fLNS_15FloatRoundStyleE2EEESH_S1S_JEEENS4_5SM1004TMEM4LOAD26SM100_TMEM_LOAD_16dp32b32xES14_NS15_IS17_S19_NSX_INS5_IJS1A_SE_EEENS5_IJSE_SB_EEEEEEENS4_39AutoVectorizingCopyWithAssumedAlignmentILi128EEENS4_14SM90_TMA_STOREES27_S29_S29_EEEvvEEEEvNT_6ParamsE)
        /*0008*/ 	.word	0x00000079


	//----- nvinfo : EIATTR_FRAME_SIZE
	.align		4
.L_20:
        /*000c*/ 	.byte	0x04, 0x11
        /*000e*/ 	.short	(.L_22 - .L_21)
	.align		4
.L_21:
        /*0010*/ 	.word	index@($__internal_2_$__cuda_sm10x_tcgen05_guardrail_trap_unallocated_columns_being_dealloced)
        /*0014*/ 	.word	0x00000000


	//----- nvinfo : EIATTR_FRAME_SIZE
	.align		4
.L_22:
        /*0018*/ 	.byte	0x04, 0x11
        /*001a*/ 	.short	(.L_24 - .L_23)
	.align		4
.L_23:
        /*001c*/ 	.word	index@($__internal_1_$__cuda_sm10x_tcgen05_guardrail_trap_phase_invalid_during_alloc)
        /*0020*/ 	.word	0x00000000


	//----- nvinfo : EIATTR_FRAME_SIZE
	.align		4
.L_24:
        /*0024*/ 	.byte	0x04, 0x11
        /*0026*/ 	.short	(.L_26 - .L_25)
	.align		4
.L_25:
        /*0028*/ 	.word	index@($__internal_0_$__cuda_sm10x_tcgen05_guardrail_trap_col_being_dealloced_not_returned_by_alloc)
        /*002c*/ 	.word	0x00000000


	//----- nvinfo : EIATTR_FRAME_SIZE
	.align		4
.L_26:
        /*0030*/ 	.byte	0x04, 0x11
        /*0032*/ 	.short	(.L_28 - .L_27)
	.align		4
.L_27:
        /*0034*/ 	.word	index@(_ZN7cutlass13device_kernelINS_4gemm6kernel13GemmUniversalIN4cute5tupleIJiiiiEEENS1_10collective13CollectiveMmaINS1_35MainloopSm100TmaUmmaWarpSpecializedILi5ELi2ELi4ENS5_IJNS4_1CILi1EEESB_SB_EEEEENS5_IJNSA_ILi64EEENSA_ILi256EEENSA_ILi128EEEEEENS_12float_e5m2_tENS5_IJSB_llEEENS_12float_e4m3_tESJ_NS4_8TiledMMAINS4_8MMA_AtomIJNS4_10MMA_TraitsINS4_19SM100_MMA_F8F6F4_SSEJSI_SK_fSE_SF_NS4_17integral_constantINS4_4UMMA5MajorELSR_1EEESS_NSP_INSQ_7ScaleInELST_0EEESU_EEEEEENS4_6LayoutISC_NS5_IJNSA_ILi0EEESY_SY_EEEEENS5_IJNS4_10UnderscoreES11_S11_EEEEENS4_13SM90_TMA_LOADENS4_14ComposedLayoutINS4_7SwizzleILi2ELi4ELi3EEENS4_18smem_ptr_flag_bitsILi8EEENSX_INS5_IJSE_NSA_ILi8EEEEEENS5_IJSB_SE_EEEEEEEvNS4_8identityES14_NS15_INS16_ILi3ELi4ELi3EEES19_NSX_INS5_IJSG_S1A_EEENS5_IJSB_SG_EEEEEEEvS1F_EENS_8epilogue10collective18CollectiveEpilogueINS1M_23Sm100TmaWarpSpecializedILi4ELi2ELi32ELb0ELb0EEEJSH_NS5_IJNSX_ISE_SB_EES1R_EEESI_NS5_IJlSB_lEEESI_S1T_NS1M_6fusion15FusionCallbacksIS1Q_NS1U_17LinearCombinationISI_fSI_fLNS_15FloatRoundStyleE2EEESH_S1S_JEEENS4_5SM1004TMEM4LOAD26SM100_TMEM_LOAD_16dp32b32xES14_NS15_IS17_S19_NSX_INS5_IJS1A_SE_EEENS5_IJSE_SB_EEEEEEENS4_39AutoVectorizingCopyWithAssumedAlignmentILi128EEENS4_14SM90_TMA_STOREES27_S29_S29_EEEvvEEEEvNT_6ParamsE)
        /*0038*/ 	.word	0x00000000


	//----- nvinfo : EIATTR_MIN_STACK_SIZE
	.align		4
.L_28:
        /*003c*/ 	.byte	0x04, 0x12
        /*003e*/ 	.short	(.L_30 - .L_29)
	.align		4
.L_29:
        /*0040*/ 	.word	index@(_ZN7cutlass13device_kernelINS_4gemm6kernel13GemmUniversalIN4cute5tupleIJiiiiEEENS1_10collective13CollectiveMmaINS1_35MainloopSm100TmaUmmaWarpSpecializedILi5ELi2ELi4ENS5_IJNS4_1CILi1EEESB_SB_EEEEENS5_IJNSA_ILi64EEENSA_ILi256EEENSA_ILi128EEEEEENS_12float_e5m2_tENS5_IJSB_llEEENS_12float_e4m3_tESJ_NS4_8TiledMMAINS4_8MMA_AtomIJNS4_10MMA_TraitsINS4_19SM100_MMA_F8F6F4_SSEJSI_SK_fSE_SF_NS4_17integral_constantINS4_4UMMA5MajorELSR_1EEESS_NSP_INSQ_7ScaleInELST_0EEESU_EEEEEENS4_6LayoutISC_NS5_IJNSA_ILi0EEESY_SY_EEEEENS5_IJNS4_10UnderscoreES11_S11_EEEEENS4_13SM90_TMA_LOADENS4_14ComposedLayoutINS4_7SwizzleILi2ELi4ELi3EEENS4_18smem_ptr_flag_bitsILi8EEENSX_INS5_IJSE_NSA_ILi8EEEEEENS5_IJSB_SE_EEEEEEEvNS4_8identityES14_NS15_INS16_ILi3ELi4ELi3EEES19_NSX_INS5_IJSG_S1A_EEENS5_IJSB_SG_EEEEEEEvS1F_EENS_8epilogue10collective18CollectiveEpilogueINS1M_23Sm100TmaWarpSpecializedILi4ELi2ELi32ELb0ELb0EEEJSH_NS5_IJNSX_ISE_SB_EES1R_EEESI_NS5_IJlSB_lEEESI_S1T_NS1M_6fusion15FusionCallbacksIS1Q_NS1U_17LinearCombinationISI_fSI_fLNS_15FloatRoundStyleE2EEESH_S1S_JEEENS4_5SM1004TMEM4LOAD26SM100_TMEM_LOAD_16dp32b32xES14_NS15_IS17_S19_NSX_INS5_IJS1A_SE_EEENS5_IJSE_SB_EEEEEEENS4_39AutoVectorizingCopyWithAssumedAlignmentILi128EEENS4_14SM90_TMA_STOREES27_S29_S29_EEEvvEEEEvNT_6ParamsE)
        /*0044*/ 	.word	0x00000000
.L_30:


//--------------------- .nv.compat                --------------------------
	.section	.nv.compat,"",@"SHT_CUDA_COMPAT_INFO"
	.align	4
        /*0000*/ 	.byte	0x02, 0x09, 0x01, 0x00, 0x02, 0x02, 0x02, 0x00, 0x02, 0x05, 0x05, 0x00, 0x03, 0x07, 0x01, 0x01
        /*0010*/ 	.byte	0x02, 0x03, 0x01, 0x00, 0x02, 0x06, 0x01, 0x00, 0x04, 0x0b, 0x08, 0x00, 0x09, 0x00, 0x00, 0x00
        /*0020*/ 	.byte	0x00, 0x00, 0x00, 0x00


//--------------------- .nv.info._ZN7cutlass13device_kernelINS_4gemm6kernel13GemmUniversalIN4cute5tupleIJiiiiEEENS1_10collective13CollectiveMmaINS1_35MainloopSm100TmaUmmaWarpSpecializedILi5ELi2ELi4ENS5_IJNS4_1CILi1EEESB_SB_EEEEENS5_IJNSA_ILi64EEENSA_ILi256EEENSA_ILi128EEEEEENS_12float_e5m2_tENS5_IJSB_llEEENS_12float_e4m3_tESJ_NS4_8TiledMMAINS4_8MMA_AtomIJNS4_10MMA_TraitsINS4_19SM100_MMA_F8F6F4_SSEJSI_SK_fSE_SF_NS4_17integral_constantINS4_4UMMA5MajorELSR_1EEESS_NSP_INSQ_7ScaleInELST_0EEESU_EEEEEENS4_6LayoutISC_NS5_IJNSA_ILi0EEESY_SY_EEEEENS5_IJNS4_10UnderscoreES11_S11_EEEEENS4_13SM90_TMA_LOADENS4_14ComposedLayoutINS4_7SwizzleILi2ELi4ELi3EEENS4_18smem_ptr_flag_bitsILi8EEENSX_INS5_IJSE_NSA_ILi8EEEEEENS5_IJSB_SE_EEEEEEEvNS4_8identityES14_NS15_INS16_ILi3ELi4ELi3EEES19_NSX_INS5_IJSG_S1A_EEENS5_IJSB_SG_EEEEEEEvS1F_EENS_8epilogue10collective18CollectiveEpilogueINS1M_23Sm100TmaWarpSpecializedILi4ELi2ELi32ELb0ELb0EEEJSH_NS5_IJNSX_ISE_SB_EES1R_EEESI_NS5_IJlSB_lEEESI_S1T_NS1M_6fusion15FusionCallbacksIS1Q_NS1U_17LinearCombinationISI_fSI_fLNS_15FloatRoundStyleE2EEESH_S1S_JEEENS4_5SM1004TMEM4LOAD26SM100_TMEM_LOAD_16dp32b32xES14_NS15_IS17_S19_NSX_INS5_IJS1A_SE_EEENS5_IJSE_SB_EEEEEEENS4_39AutoVectorizingCopyWithAssumedAlignmentILi128EEENS4_14SM90_TMA_STOREES27_S29_S29_EEEvvEEEEvNT_6ParamsE --------------------------
	.section	.nv.info._ZN7cutlass13device_kernelINS_4gemm6kernel13GemmUniversalIN4cute5tupleIJiiiiEEENS1_10collective13CollectiveMmaINS1_35MainloopSm100TmaUmmaWarpSpecializedILi5ELi2ELi4ENS5_IJNS4_1CILi1EEESB_SB_EEEEENS5_IJNSA_ILi64EEENSA_ILi256EEENSA_ILi128EEEEEENS_12float_e5m2_tENS5_IJSB_llEEENS_12float_e4m3_tESJ_NS4_8TiledMMAINS4_8MMA_AtomIJNS4_10MMA_TraitsINS4_19SM100_MMA_F8F6F4_SSEJSI_SK_fSE_SF_NS4_17integral_constantINS4_4UMMA5MajorELSR_1EEESS_NSP_INSQ_7ScaleInELST_0EEESU_EEEEEENS4_6LayoutISC_NS5_IJNSA_ILi0EEESY_SY_EEEEENS5_IJNS4_10UnderscoreES11_S11_EEEEENS4_13SM90_TMA_LOADENS4_14ComposedLayoutINS4_7SwizzleILi2ELi4ELi3EEENS4_18smem_ptr_flag_bitsILi8EEENSX_INS5_IJSE_NSA_ILi8EEEEEENS5_IJSB_SE_EEEEEEEvNS4_8identityES14_NS15_INS16_ILi3ELi4ELi3EEES19_NSX_INS5_IJSG_S1A_EEENS5_IJSB_SG_EEEEEEEvS1F_EENS_8epilogue10collective18CollectiveEpilogueINS1M_23Sm100TmaWarpSpecializedILi4ELi2ELi32ELb0ELb0EEEJSH_NS5_IJNSX_ISE_SB_EES1R_EEESI_NS5_IJlSB_lEEESI_S1T_NS1M_6fusion15FusionCallbacksIS1Q_NS1U_17LinearCombinationISI_fSI_fLNS_15FloatRoundStyleE2EEESH_S1S_JEEENS4_5SM1004TMEM4LOAD26SM100_TMEM_LOAD_16dp32b32xES14_NS15_IS17_S19_NSX_INS5_IJS1A_SE_EEENS5_IJSE_SB_EEEEEEENS4_39AutoVectorizingCopyWithAssumedAlignmentILi128EEENS4_14SM90_TMA_STOREES27_S29_S29_EEEvvEEEEvNT_6ParamsE,"",@"SHT_CUDA_INFO"
	.sectionflags	@""
	.align	4


	//----- nvinfo : EIATTR_CUDA_API_VERSION
	.align		4
        /*0000*/ 	.byte	0x04, 0x37
        /*0002*/ 	.short	(.L_32 - .L_31)
.L_31:
        /*0004*/ 	.word	0x00000082


	//----- nvinfo : EIATTR_KPARAM_INFO
	.align		4
.L_32:
        /*0008*/ 	.byte	0x04, 0x17
        /*000a*/ 	.short	(.L_34 - .L_33)
.L_33:
        /*000c*/ 	.word	0x00000000
        /*0010*/ 	.short	0x0000
        /*0012*/ 	.short	0x0000
        /*0014*/ 	.byte	0x00, 0xf0, 0x01, 0x20


	//----- nvinfo : EIATTR_AT_ENTRY_FRAGMENTS
	.align		4
.L_34:
        /*0018*/ 	.byte	0x04, 0x4f
        /*001a*/ 	.short	(.L_36 - .L_35)


	//   ....[0]....
.L_35:
        /*001c*/ 	.word	0x00000006


	//----- nvinfo : EIATTR_RESERVED_SMEM_USED
	.align		4
.L_36:
        /*0020*/ 	.byte	0x01, 0x41
	.zero		2


	//----- nvinfo : EIATTR_SPARSE_MMA_MASK
	.align		4
        /*0024*/ 	.byte	0x03, 0x50
        /*0026*/ 	.short	0x0000


	//----- nvinfo : EIATTR_TCGEN05_1CTA_USED
	.align		4
        /*0028*/ 	.byte	0x01, 0x51
	.zero		2


	//----- nvinfo : EIATTR_MAXREG_COUNT
	.align		4
        /*002c*/ 	.byte	0x03, 0x1b
        /*002e*/ 	.short	0x00ff


	//----- nvinfo : EIATTR_NUM_BARRIERS
	.align		4
        /*0030*/ 	.byte	0x02, 0x4c
        /*0032*/ 	.byte	0x07
	.zero		1


	//----- nvinfo : EIATTR_EXTERNS
	.align		4
        /*0034*/ 	.byte	0x04, 0x0f
        /*0036*/ 	.short	(.L_38 - .L_37)


	//   ....[0]....
	.align		4
.L_37:
        /*0038*/ 	.word	index@(__assertfail)


	//----- nvinfo : EIATTR_MERCURY_ISA_VERSION
	.align		4
.L_38:
        /*003c*/ 	.byte	0x03, 0x5f
        /*003e*/ 	.short	0x0101


	//----- nvinfo : EIATTR_INT_WARP_WIDE_INSTR_OFFSETS
	.align		4
        /*0040*/ 	.byte	0x04, 0x31
        /*0042*/ 	.short	(.L_40 - .L_39)


	//   ....[0]....
.L_39:
        /*0044*/ 	.word	0x00001ec0


	//   ....[1]....
        /*0048*/ 	.word	0x000039e0


	//   ....[2]....
        /*004c*/ 	.word	0x00003a10


	//   ....[3]....
        /*0050*/ 	.word	0x00003a60


	//   ....[4]....
        /*0054*/ 	.word	0x00004380


	//   ....[5]....
        /*0058*/ 	.word	0x000043e0


	//   ....[6]....
        /*005c*/ 	.word	0x000044c0


	//   ....[7]....
        /*0060*/ 	.word	0x00004530


	//   ....[8]....
        /*0064*/ 	.word	0x00004640


	//   ....[9]....
        /*0068*/ 	.word	0x000046d0


	//   ....[10]....
        /*006c*/ 	.word	0x000048a0


	//   ....[11]....
        /*0070*/ 	.word	0x00004a00


	//----- nvinfo : EIATTR_COOP_GROUP_MASK_REGIDS
	.align		4
.L_40:
        /*0074*/ 	.byte	0x04, 0x29
        /*0076*/ 	.short	(.L_42 - .L_41)


	//   ....[0]....
.L_41:
        /*0078*/ 	.word	0xffffffff


	//   ....[1]....
        /*007c*/ 	.word	0xffffffff


	//   ....[2]....
        /*0080*/ 	.word	0xffffffff


	//   ....[3]....
        /*0084*/ 	.word	0xffffffff


	//   ....[4]....
        /*0088*/ 	.word	0xffffffff


	//   ....[5]....
        /*008c*/ 	.word	0xffffffff


	//   ....[6]....
        /*0090*/ 	.word	0xffffffff


	//   ....[7]....
        /*0094*/ 	.word	0xffffffff


	//   ....[8]....
        /*0098*/ 	.word	0xffffffff


	//   ....[9]....
        /*009c*/ 	.word	0xffffffff


	//   ....[10]....
        /*00a0*/ 	.word	0xffffffff


	//   ....[11]....
        /*00a4*/ 	.word	0xffffffff


	//   ....[12]....
        /*00a8*/ 	.word	0xffffffff


	//----- nvinfo : EIATTR_COOP_GROUP_INSTR_OFFSETS
	.align		4
.L_42:
        /*00ac*/ 	.byte	0x04, 0x28
        /*00ae*/ 	.short	(.L_44 - .L_43)


	//   ....[0]....
.L_43:
        /*00b0*/ 	.word	0x00000090


	//   ....[1]....
        /*00b4*/ 	.word	0x000004d0


	//   ....[2]....
        /*00b8*/ 	.word	0x00000660


	//   ....[3]....
        /*00bc*/ 	.word	0x00000800


	//   ....[4]....
        /*00c0*/ 	.word	0x00000900


	//   ....[5]....
        /*00c4*/ 	.word	0x00000a70


	//   ....[6]....
        /*00c8*/ 	.word	0x00000c10


	//   ....[7]....
        /*00cc*/ 	.word	0x00001da0


	//   ....[8]....
        /*00d0*/ 	.word	0x00002c10


	//   ....[9]....
        /*00d4*/ 	.word	0x00002e20


	//   ....[10]....
        /*00d8*/ 	.word	0x00002e50


	//   ....[11]....
        /*00dc*/ 	.word	0x000038d0


	//   ....[12]....
        /*00e0*/ 	.word	0x00003b00


	//----- nvinfo : EIATTR_VRC_CTA_INIT_COUNT
	.align		4
.L_44:
        /*00e4*/ 	.byte	0x02, 0x4a
        /*00e6*/ 	.byte	0x80
	.zero		1


	//----- nvinfo : EIATTR_SYSCALL_OFFSETS
	.align		4
        /*00e8*/ 	.byte	0x04, 0x46
        /*00ea*/ 	.short	(.L_46 - .L_45)


	//   ....[0]....
.L_45:
        /*00ec*/ 	.word	0x00005480


	//   ....[1]....
        /*00f0*/ 	.word	0x000055c0


	//   ....[2]....
        /*00f4*/ 	.word	0x00005dc0


	//   ....[3]....
        /*00f8*/ 	.word	0x00006b60


	//   ....[4]....
        /*00fc*/ 	.word	0x000078c0


	//   ....[5]....
        /*0100*/ 	.word	0x00008650


	//----- nvinfo : EIATTR_MBARRIER_INSTR_OFFSETS
	.align		4
.L_46:
        /*0104*/ 	.byte	0x04, 0x39
        /*0106*/ 	.short	(.L_48 - .L_47)


	//   ....[0]....
.L_47:
        /*0108*/ 	.word	0x000005b0
        /*010c*/ 	.word	0x000000ff
        /*0110*/ 	.word	0x00000000
        /*0114*/ 	.short	0x0100
        /*0116*/ 	.byte	0x05
	.zero		1


	//   ....[1]....
        /*0118*/ 	.word	0x000005c0
        /*011c*/ 	.word	0x000000ff
        /*0120*/ 	.word	0x00000028
        /*0124*/ 	.short	0x0100
        /*0126*/ 	.byte	0x05
	.zero		1


	//   ....[2]....
        /*0128*/ 	.word	0x000005d0
        /*012c*/ 	.word	0x000000ff
        /*0130*/ 	.word	0x00000008
        /*0134*/ 	.short	0x0100
        /*0136*/ 	.byte	0x05
	.zero		1


	//   ....[3]....
        /*0138*/ 	.word	0x000005e0
        /*013c*/ 	.word	0x000000ff
        /*0140*/ 	.word	0x00000030
        /*0144*/ 	.short	0x0100
        /*0146*/ 	.byte	0x05
	.zero		1


	//   ....[4]....
        /*0148*/ 	.word	0x000005f0
        /*014c*/ 	.word	0x000000ff
        /*0150*/ 	.word	0x00000010
        /*0154*/ 	.short	0x0100
        /*0156*/ 	.byte	0x05
	.zero		1


	//   ....[5]....
        /*0158*/ 	.word	0x00000600
        /*015c*/ 	.word	0x000000ff
        /*0160*/ 	.word	0x00000038
        /*0164*/ 	.short	0x0100
        /*0166*/ 	.byte	0x05
	.zero		1


	//   ....[6]....
        /*0168*/ 	.word	0x00000610
        /*016c*/ 	.word	0x000000ff
        /*0170*/ 	.word	0x00000018
        /*0174*/ 	.short	0x0100
        /*0176*/ 	.byte	0x05
	.zero		1


	//   ....[7]....
        /*0178*/ 	.word	0x00000620
        /*017c*/ 	.word	0x000000ff
        /*0180*/ 	.word	0x00000040
        /*0184*/ 	.short	0x0100
        /*0186*/ 	.byte	0x05
	.zero		1


	//   ....[8]....
        /*0188*/ 	.word	0x00000630
        /*018c*/ 	.word	0x000000ff
        /*0190*/ 	.word	0x00000020
        /*0194*/ 	.short	0x0100
        /*0196*/ 	.byte	0x05
	.zero		1


	//   ....[9]....
        /*0198*/ 	.word	0x00000640
        /*019c*/ 	.word	0x000000ff
        /*01a0*/ 	.word	0x00000048
        /*01a4*/ 	.short	0x0100
        /*01a6*/ 	.byte	0x05
	.zero		1


	//   ....[10]....
        /*01a8*/ 	.word	0x00000770
        /*01ac*/ 	.word	0x000000ff
        /*01b0*/ 	.word	0x00000050
        /*01b4*/ 	.short	0x0100
        /*01b6*/ 	.byte	0x07
	.zero		1


	//   ....[11]....
        /*01b8*/ 	.word	0x00000780
        /*01bc*/ 	.word	0x000000ff
        /*01c0*/ 	.word	0x00000070
        /*01c4*/ 	.short	0x0100
        /*01c6*/ 	.byte	0x07
	.zero		1


	//   ....[12]....
        /*01c8*/ 	.word	0x00000790
        /*01cc*/ 	.word	0x000000ff
        /*01d0*/ 	.word	0x00000058
        /*01d4*/ 	.short	0x0100
        /*01d6*/ 	.byte	0x07
	.zero		1


	//   ....[13]....
        /*01d8*/ 	.word	0x000007a0
        /*01dc*/ 	.word	0x000000ff
        /*01e0*/ 	.word	0x00000078
        /*01e4*/ 	.short	0x0100
        /*01e6*/ 	.byte	0x07
	.zero		1


	//   ....[14]....
        /*01e8*/ 	.word	0x000007b0
        /*01ec*/ 	.word	0x000000ff
        /*01f0*/ 	.word	0x00000060
        /*01f4*/ 	.short	0x0100
        /*01f6*/ 	.byte	0x07
	.zero		1


	//   ....[15]....
        /*01f8*/ 	.word	0x000007c0
        /*01fc*/ 	.word	0x000000ff
        /*0200*/ 	.word	0x00000080
        /*0204*/ 	.short	0x0100
        /*0206*/ 	.byte	0x07
	.zero		1


	//   ....[16]....
        /*0208*/ 	.word	0x000007d0
        /*020c*/ 	.word	0x000000ff
        /*0210*/ 	.word	0x00000068
        /*0214*/ 	.short	0x0100
        /*0216*/ 	.byte	0x07
	.zero		1


	//   ....[17]....
        /*0218*/ 	.word	0x000007e0
        /*021c*/ 	.word	0x000000ff
        /*0220*/ 	.word	0x00000088
        /*0224*/ 	.short	0x0100
        /*0226*/ 	.byte	0x07
	.zero		1


	//   ....[18]....
        /*0228*/ 	.word	0x000008d0
        /*022c*/ 	.word	0x000000ff
        /*0230*/ 	.word	0x00000090
        /*0234*/ 	.short	0x0100
        /*0236*/ 	.byte	0x05
	.zero		1


	//   ....[19]....
        /*0238*/ 	.word	0x000008e0
        /*023c*/ 	.word	0x000000ff
        /*0240*/ 	.word	0x00000098
        /*0244*/ 	.short	0x0100
        /*0246*/ 	.byte	0x05
	.zero		1


	//   ....[20]....
        /*0248*/ 	.word	0x00000a20
        /*024c*/ 	.word	0x000000ff
        /*0250*/ 	.word	0x000000a0
        /*0254*/ 	.short	0x0100
        /*0256*/ 	.byte	0x05
	.zero		1


	//   ....[21]....
        /*0258*/ 	.word	0x00000a30
        /*025c*/ 	.word	0x000000ff
        /*0260*/ 	.word	0x000000b0
        /*0264*/ 	.short	0x0100
        /*0266*/ 	.byte	0x05
	.zero		1


	//   ....[22]....
        /*0268*/ 	.word	0x00000a40
        /*026c*/ 	.word	0x000000ff
        /*0270*/ 	.word	0x000000a8
        /*0274*/ 	.short	0x0100
        /*0276*/ 	.byte	0x05
	.zero		1


	//   ....[23]....
        /*0278*/ 	.word	0x00000a50
        /*027c*/ 	.word	0x000000ff
        /*0280*/ 	.word	0x000000b8
        /*0284*/ 	.short	0x0100
        /*0286*/ 	.byte	0x05
	.zero		1


	//   ....[24]....
        /*0288*/ 	.word	0x00000b80
        /*028c*/ 	.word	0x000000ff
        /*0290*/ 	.word	0x000000c0
        /*0294*/ 	.short	0x0100
        /*0296*/ 	.byte	0x07
	.zero		1


	//   ....[25]....
        /*0298*/ 	.word	0x00000b90
        /*029c*/ 	.word	0x000000ff
        /*02a0*/ 	.word	0x000000e0
        /*02a4*/ 	.short	0x0100
        /*02a6*/ 	.byte	0x07
	.zero		1


	//   ....[26]....
        /*02a8*/ 	.word	0x00000ba0
        /*02ac*/ 	.word	0x000000ff
        /*02b0*/ 	.word	0x000000c8
        /*02b4*/ 	.short	0x0100
        /*02b6*/ 	.byte	0x07
	.zero		1


	//   ....[27]....
        /*02b8*/ 	.word	0x00000bb0
        /*02bc*/ 	.word	0x000000ff
        /*02c0*/ 	.word	0x000000e8
        /*02c4*/ 	.short	0x0100
        /*02c6*/ 	.byte	0x07
	.zero		1


	//   ....[28]....
        /*02c8*/ 	.word	0x00000bc0
        /*02cc*/ 	.word	0x000000ff
        /*02d0*/ 	.word	0x000000d0
        /*02d4*/ 	.short	0x0100
        /*02d6*/ 	.byte	0x07
	.zero		1


	//   ....[29]....
        /*02d8*/ 	.word	0x00000bd0
        /*02dc*/ 	.word	0x000000ff
        /*02e0*/ 	.word	0x000000f0
        /*02e4*/ 	.short	0x0100
        /*02e6*/ 	.byte	0x07
	.zero		1


	//   ....[30]....
        /*02e8*/ 	.word	0x00000be0
        /*02ec*/ 	.word	0x000000ff
        /*02f0*/ 	.word	0x000000d8
        /*02f4*/ 	.short	0x0100
        /*02f6*/ 	.byte	0x07
	.zero		1


	//   ....[31]....
        /*02f8*/ 	.word	0x00000bf0
        /*02fc*/ 	.word	0x000000ff
        /*0300*/ 	.word	0x000000f8
        /*0304*/ 	.short	0x0100
        /*0306*/ 	.byte	0x07
	.zero		1


	//   ....[32]....
        /*0308*/ 	.word	0x00000ce0
        /*030c*/ 	.word	0x000000ff
        /*0310*/ 	.word	0x00000100
        /*0314*/ 	.short	0x0100
        /*0316*/ 	.byte	0x05
	.zero		1


	//   ....[33]....
        /*0318*/ 	.word	0x00000cf0
        /*031c*/ 	.word	0x000000ff
        /*0320*/ 	.word	0x00000110
        /*0324*/ 	.short	0x0100
        /*0326*/ 	.byte	0x05
	.zero		1


	//   ....[34]....
        /*0328*/ 	.word	0x00000d00
        /*032c*/ 	.word	0x000000ff
        /*0330*/ 	.word	0x00000108
        /*0334*/ 	.short	0x0100
        /*0336*/ 	.byte	0x05
	.zero		1


	//   ....[35]....
        /*0338*/ 	.word	0x00000d10
        /*033c*/ 	.word	0x000000ff
        /*0340*/ 	.word	0x00000118
        /*0344*/ 	.short	0x0100
        /*0346*/ 	.byte	0x05
	.zero		1


	//   ....[36]....
        /*0348*/ 	.word	0x000015e0
        /*034c*/ 	.word	0x00000002
        /*0350*/ 	.word	0x00000110
        /*0354*/ 	.short	0x010a
        /*0356*/ 	.byte	0xff
	.zero		1


	//   ....[37]....
        /*0358*/ 	.word	0x00001610
        /*035c*/ 	.word	0x00000002
        /*0360*/ 	.word	0x00000100
        /*0364*/ 	.short	0x0101
        /*0366*/ 	.byte	0xff
	.zero		1


	//   ....[38]....
        /*0368*/ 	.word	0x000016e0
        /*036c*/ 	.word	0x000000ff
        /*0370*/ 	.word	0x00000028
        /*0374*/ 	.short	0x010a
        /*0376*/ 	.byte	0x08
	.zero		1


	//   ....[39]....
        /*0378*/ 	.word	0x00001790
        /*037c*/ 	.word	0x000000ff
        /*0380*/ 	.word	0x00000028
        /*0384*/ 	.short	0x010a
        /*0386*/ 	.byte	0x21
	.zero		1


	//   ....[40]....
        /*0388*/ 	.word	0x000018e0
        /*038c*/ 	.word	0x000000ff
        /*0390*/ 	.word	0x00000028
        /*0394*/ 	.short	0x010a
        /*0396*/ 	.byte	0x08
	.zero		1


	//   ....[41]....
        /*0398*/ 	.word	0x00001a40
        /*039c*/ 	.word	0x000000ff
        /*03a0*/ 	.word	0x00000098
        /*03a4*/ 	.short	0x0101
        /*03a6*/ 	.byte	0x04
	.zero		1


	//   ....[42]....
        /*03a8*/ 	.word	0x00001a60
        /*03ac*/ 	.word	0x000000ff
        /*03b0*/ 	.word	0x00000028
        /*03b4*/ 	.short	0x010a
        /*03b6*/ 	.byte	0x08
	.zero		1


	//   ....[43]....
        /*03b8*/ 	.word	0x00001af0
        /*03bc*/ 	.word	0x000000ff
        /*03c0*/ 	.word	0x00000028
        /*03c4*/ 	.short	0x010a
        /*03c6*/ 	.byte	0x19
	.zero		1


	//   ....[44]....
        /*03c8*/ 	.word	0x00001c40
        /*03cc*/ 	.word	0x000000ff
        /*03d0*/ 	.word	0x00000028
        /*03d4*/ 	.short	0x010a
        /*03d6*/ 	.byte	0x08
	.zero		1


	//   ....[45]....
        /*03d8*/ 	.word	0x00001dd0
        /*03dc*/ 	.word	0x00000002
        /*03e0*/ 	.word	0x000000a0
        /*03e4*/ 	.short	0x010a
        /*03e6*/ 	.byte	0xff
	.zero		1


	//   ....[46]....
        /*03e8*/ 	.word	0x00001e90
        /*03ec*/ 	.word	0x00000002
        /*03f0*/ 	.word	0x00000000
        /*03f4*/ 	.short	0x0101
        /*03f6*/ 	.byte	0xff
	.zero		1


	//   ....[47]....
        /*03f8*/ 	.word	0x000023f0
        /*03fc*/ 	.word	0x000000ff
        /*0400*/ 	.word	0x00000000
        /*0404*/ 	.short	0x010a
        /*0406*/ 	.byte	0x05
	.zero		1


	//   ....[48]....
        /*0408*/ 	.word	0x00002480
        /*040c*/ 	.word	0x000000ff
        /*0410*/ 	.word	0x00000000
        /*0414*/ 	.short	0x010a
        /*0416*/ 	.byte	0x05
	.zero		1


	//   ....[49]....
        /*0418*/ 	.word	0x00002510
        /*041c*/ 	.word	0x000000ff
        /*0420*/ 	.word	0x00000000
        /*0424*/ 	.short	0x010a
        /*0426*/ 	.byte	0x05
	.zero		1


	//   ....[50]....
        /*0428*/ 	.word	0x000025a0
        /*042c*/ 	.word	0x000000ff
        /*0430*/ 	.word	0x00000000
        /*0434*/ 	.short	0x010a
        /*0436*/ 	.byte	0x05
	.zero		1


	//   ....[51]....
        /*0438*/ 	.word	0x00002640
        /*043c*/ 	.word	0x00000000
        /*0440*/ 	.word	0x00000000
        /*0444*/ 	.short	0x010a
        /*0446*/ 	.byte	0xff
	.zero		1


	//   ....[52]....
        /*0448*/ 	.word	0x00002760
        /*044c*/ 	.word	0x00000000
        /*0450*/ 	.word	0x00000100
        /*0454*/ 	.short	0x010a
        /*0456*/ 	.byte	0xff
	.zero		1


	//   ....[53]....
        /*0458*/ 	.word	0x000027d0
        /*045c*/ 	.word	0x00000000
        /*0460*/ 	.word	0x00000000
        /*0464*/ 	.short	0x0101
        /*0466*/ 	.byte	0xff
	.zero		1


	//   ....[54]....
        /*0468*/ 	.word	0x000027f0
        /*046c*/ 	.word	0x000000ff
        /*0470*/ 	.word	0x000000b0
        /*0474*/ 	.short	0x010a
        /*0476*/ 	.byte	0x05
	.zero		1


	//   ....[55]....
        /*0478*/ 	.word	0x00002910
        /*047c*/ 	.word	0x00000000
        /*0480*/ 	.word	0x000000a0
        /*0484*/ 	.short	0x010a
        /*0486*/ 	.byte	0xff
	.zero		1


	//   ....[56]....
        /*0488*/ 	.word	0x00002a10
        /*048c*/ 	.word	0x00000000
        /*0490*/ 	.word	0x00000000
        /*0494*/ 	.short	0x0101
        /*0496*/ 	.byte	0xff
	.zero		1


	//   ....[57]....
        /*0498*/ 	.word	0x00002aa0
        /*049c*/ 	.word	0x000000ff
        /*04a0*/ 	.word	0x000000b0
        /*04a4*/ 	.short	0x0106
        /*04a6*/ 	.byte	0x05
	.zero		1


	//   ....[58]....
        /*04a8*/ 	.word	0x00002ac0
        /*04ac*/ 	.word	0x000000ff
        /*04b0*/ 	.word	0x000000b0
        /*04b4*/ 	.short	0x010a
        /*04b6*/ 	.byte	0x05
	.zero		1


	//   ....[59]....
        /*04b8*/ 	.word	0x00002b50
        /*04bc*/ 	.word	0x000000ff
        /*04c0*/ 	.word	0x000000b0
        /*04c4*/ 	.short	0x0106
        /*04c6*/ 	.byte	0x04
	.zero		1


	//   ....[60]....
        /*04c8*/ 	.word	0x00002b90
        /*04cc*/ 	.word	0x00000000
        /*04d0*/ 	.word	0x000000b0
        /*04d4*/ 	.short	0x010a
        /*04d6*/ 	.byte	0xff
	.zero		1


	//   ....[61]....
        /*04d8*/ 	.word	0x000030c0
        /*04dc*/ 	.word	0x00000000
        /*04e0*/ 	.word	0x000000a0
        /*04e4*/ 	.short	0x010a
        /*04e6*/ 	.byte	0xff
	.zero		1


	//   ....[62]....
        /*04e8*/ 	.word	0x000031c0
        /*04ec*/ 	.word	0x00000003
        /*04f0*/ 	.word	0x00000000
        /*04f4*/ 	.short	0x0101
        /*04f6*/ 	.byte	0xff
	.zero		1


	//   ....[63]....
        /*04f8*/ 	.word	0x000031d0
        /*04fc*/ 	.word	0x000000ff
        /*0500*/ 	.word	0x00000000
        /*0504*/ 	.short	0x010a
        /*0506*/ 	.byte	0x06
	.zero		1


	//   ....[64]....
        /*0508*/ 	.word	0x00003250
        /*050c*/ 	.word	0x000000ff
        /*0510*/ 	.word	0x000000e0
        /*0514*/ 	.short	0x010a
        /*0516*/ 	.byte	0x07
	.zero		1


	//   ....[65]....
        /*0518*/ 	.word	0x00003330
        /*051c*/ 	.word	0x000000ff
        /*0520*/ 	.word	0x00000000
        /*0524*/ 	.short	0x010a
        /*0526*/ 	.byte	0x06
	.zero		1


	//   ....[66]....
        /*0528*/ 	.word	0x00003460
        /*052c*/ 	.word	0x000000ff
        /*0530*/ 	.word	0x00000000
        /*0534*/ 	.short	0x010a
        /*0536*/ 	.byte	0x1a
	.zero		1


	//   ....[67]....
        /*0538*/ 	.word	0x00003700
        /*053c*/ 	.word	0x000000ff
        /*0540*/ 	.word	0x00000000
        /*0544*/ 	.short	0x010a
        /*0546*/ 	.byte	0x06
	.zero		1


	//   ....[68]....
        /*0548*/ 	.word	0x00003790
        /*054c*/ 	.word	0x000000ff
        /*0550*/ 	.word	0x00000000
        /*0554*/ 	.short	0x010a
        /*0556*/ 	.byte	0x06
	.zero		1


	//   ....[69]....
        /*0558*/ 	.word	0x00003820
        /*055c*/ 	.word	0x000000ff
        /*0560*/ 	.word	0x00000000
        /*0564*/ 	.short	0x010a
        /*0566*/ 	.byte	0x06
	.zero		1


	//   ....[70]....
        /*0568*/ 	.word	0x000038b0
        /*056c*/ 	.word	0x000000ff
        /*0570*/ 	.word	0x00000000
        /*0574*/ 	.short	0x010a
        /*0576*/ 	.byte	0x07
	.zero		1


	//   ....[71]....
        /*0578*/ 	.word	0x00003d30
        /*057c*/ 	.word	0x00000000
        /*0580*/ 	.word	0x000000a0
        /*0584*/ 	.short	0x010a
        /*0586*/ 	.byte	0xff
	.zero		1


	//   ....[72]....
        /*0588*/ 	.word	0x00003df0
        /*058c*/ 	.word	0x00000000
        /*0590*/ 	.word	0x00000000
        /*0594*/ 	.short	0x0101
        /*0596*/ 	.byte	0xff
	.zero		1


	//   ....[73]....
        /*0598*/ 	.word	0x00004110
        /*059c*/ 	.word	0x000000ff
        /*05a0*/ 	.word	0x00000098
        /*05a4*/ 	.short	0x010a
        /*05a6*/ 	.byte	0x07
	.zero		1


	//   ....[74]....
        /*05a8*/ 	.word	0x00004300
        /*05ac*/ 	.word	0x000000ff
        /*05b0*/ 	.word	0x00000070
        /*05b4*/ 	.short	0x010a
        /*05b6*/ 	.byte	0x07
	.zero		1


	//   ....[75]....
        /*05b8*/ 	.word	0x00004470
        /*05bc*/ 	.word	0x000000ff
        /*05c0*/ 	.word	0x00000050
        /*05c4*/ 	.short	0x010b
        /*05c6*/ 	.byte	0x07
	.zero		1


	//   ....[76]....
        /*05c8*/ 	.word	0x00004480
        /*05cc*/ 	.word	0x000000ff
        /*05d0*/ 	.word	0x00000000
        /*05d4*/ 	.short	0x0101
        /*05d6*/ 	.byte	0x08
	.zero		1


	//   ....[77]....
        /*05d8*/ 	.word	0x00004490
        /*05dc*/ 	.word	0x000000ff
        /*05e0*/ 	.word	0x00000078
        /*05e4*/ 	.short	0x010a
        /*05e6*/ 	.byte	0x07
	.zero		1


	//   ....[78]....
        /*05e8*/ 	.word	0x000045e0
        /*05ec*/ 	.word	0x000000ff
        /*05f0*/ 	.word	0x00000058
        /*05f4*/ 	.short	0x010b
        /*05f6*/ 	.byte	0x07
	.zero		1


	//   ....[79]....
        /*05f8*/ 	.word	0x000045f0
        /*05fc*/ 	.word	0x000000ff
        /*0600*/ 	.word	0x00000000
        /*0604*/ 	.short	0x0101
        /*0606*/ 	.byte	0x08
	.zero		1


	//   ....[80]....
        /*0608*/ 	.word	0x00004600
        /*060c*/ 	.word	0x000000ff
        /*0610*/ 	.word	0x00000080
        /*0614*/ 	.short	0x010a
        /*0616*/ 	.byte	0x07
	.zero		1


	//   ....[81]....
        /*0618*/ 	.word	0x00004780
        /*061c*/ 	.word	0x000000ff
        /*0620*/ 	.word	0x00000060
        /*0624*/ 	.short	0x010b
        /*0626*/ 	.byte	0x07
	.zero		1


	//   ....[82]....
        /*0628*/ 	.word	0x000047c0
        /*062c*/ 	.word	0x000000ff
        /*0630*/ 	.word	0x00000000
        /*0634*/ 	.short	0x0101
        /*0636*/ 	.byte	0x08
	.zero		1


	//   ....[83]....
        /*0638*/ 	.word	0x00004800
        /*063c*/ 	.word	0x000000ff
        /*0640*/ 	.word	0x00000088
        /*0644*/ 	.short	0x010a
        /*0646*/ 	.byte	0x07
	.zero		1


	//   ....[84]....
        /*0648*/ 	.word	0x00004a40
        /*064c*/ 	.word	0x000000ff
        /*0650*/ 	.word	0x00000068
        /*0654*/ 	.short	0x010b
        /*0656*/ 	.byte	0x07
	.zero		1


	//   ....[85]....
        /*0658*/ 	.word	0x00004a60
        /*065c*/ 	.word	0x000000ff
        /*0660*/ 	.word	0x00000000
        /*0664*/ 	.short	0x0101
        /*0666*/ 	.byte	0x0d
	.zero		1


	//   ....[86]....
        /*0668*/ 	.word	0x00004a90
        /*066c*/ 	.word	0x000000ff
        /*0670*/ 	.word	0x00000070
        /*0674*/ 	.short	0x010a
        /*0676*/ 	.byte	0x07
	.zero		1


	//   ....[87]....
        /*0678*/ 	.word	0x00004ab0
        /*067c*/ 	.word	0x000000ff
        /*0680*/ 	.word	0x00000078
        /*0684*/ 	.short	0x010a
        /*0686*/ 	.byte	0x07
	.zero		1


	//   ....[88]....
        /*0688*/ 	.word	0x00004ad0
        /*068c*/ 	.word	0x000000ff
        /*0690*/ 	.word	0x00000080
        /*0694*/ 	.short	0x010a
        /*0696*/ 	.byte	0x07
	.zero		1


	//   ....[89]....
        /*0698*/ 	.word	0x00004b10
        /*069c*/ 	.word	0x00000000
        /*06a0*/ 	.word	0x00000088
        /*06a4*/ 	.short	0x010a
        /*06a6*/ 	.byte	0xff
	.zero		1


	//   ....[90]....
        /*06a8*/ 	.word	0x00004e50
        /*06ac*/ 	.word	0x00000000
        /*06b0*/ 	.word	0x000000a0
        /*06b4*/ 	.short	0x010a
        /*06b6*/ 	.byte	0xff
	.zero		1


	//   ....[91]....
        /*06b8*/ 	.word	0x00004f60
        /*06bc*/ 	.word	0x00000000
        /*06c0*/ 	.word	0x00000000
        /*06c4*/ 	.short	0x0101
        /*06c6*/ 	.byte	0xff
	.zero		1


	//   ....[92]....
        /*06c8*/ 	.word	0x00005980
        /*06cc*/ 	.word	0x00000002
        /*06d0*/ 	.word	0x00000050
        /*06d4*/ 	.short	0x010a
        /*06d6*/ 	.byte	0xff
	.zero		1


	//   ....[93]....
        /*06d8*/ 	.word	0x000059c0
        /*06dc*/ 	.word	0x00000071
        /*06e0*/ 	.word	0x000000c0
        /*06e4*/ 	.short	0x010a
        /*06e6*/ 	.byte	0xff
	.zero		1


	//   ....[94]....
        /*06e8*/ 	.word	0x00005b00
        /*06ec*/ 	.word	0x00000002
        /*06f0*/ 	.word	0x00000050
        /*06f4*/ 	.short	0x010a
        /*06f6*/ 	.byte	0xff
	.zero		1


	//   ....[95]....
        /*06f8*/ 	.word	0x00005c20
        /*06fc*/ 	.word	0x00000000
        /*0700*/ 	.word	0x00000000
        /*0704*/ 	.short	0x0101
        /*0706*/ 	.byte	0xff
	.zero		1


	//   ....[96]....
        /*0708*/ 	.word	0x00005ca0
        /*070c*/ 	.word	0x00000071
        /*0710*/ 	.word	0x000000c0
        /*0714*/ 	.short	0x010a
        /*0716*/ 	.byte	0xff
	.zero		1


	//   ....[97]....
        /*0718*/ 	.word	0x000067f0
        /*071c*/ 	.word	0x00000000
        /*0720*/ 	.word	0x00000050
        /*0724*/ 	.short	0x010a
        /*0726*/ 	.byte	0xff
	.zero		1


	//   ....[98]....
        /*0728*/ 	.word	0x000068b0
        /*072c*/ 	.word	0x00000000
        /*0730*/ 	.word	0x00000050
        /*0734*/ 	.short	0x010a
        /*0736*/ 	.byte	0xff
	.zero		1


	//   ....[99]....
        /*0738*/ 	.word	0x000069e0
        /*073c*/ 	.word	0x00000000
        /*0740*/ 	.word	0x00000000
        /*0744*/ 	.short	0x0101
        /*0746*/ 	.byte	0xff
	.zero		1


	//   ....[100]....
        /*0748*/ 	.word	0x00007550
        /*074c*/ 	.word	0x00000000
        /*0750*/ 	.word	0x00000050
        /*0754*/ 	.short	0x010a
        /*0756*/ 	.byte	0xff
	.zero		1


	//   ....[101]....
        /*0758*/ 	.word	0x00007610
        /*075c*/ 	.word	0x00000000
        /*0760*/ 	.word	0x00000050
        /*0764*/ 	.short	0x010a
        /*0766*/ 	.byte	0xff
	.zero		1


	//   ....[102]....
        /*0768*/ 	.word	0x00007740
        /*076c*/ 	.word	0x00000000
        /*0770*/ 	.word	0x00000000
        /*0774*/ 	.short	0x0101
        /*0776*/ 	.byte	0xff
	.zero		1


	//   ....[103]....
        /*0778*/ 	.word	0x000082e0
        /*077c*/ 	.word	0x00000000
        /*0780*/ 	.word	0x00000050
        /*0784*/ 	.short	0x010a
        /*0786*/ 	.byte	0xff
	.zero		1


	//   ....[104]....
        /*0788*/ 	.word	0x000083a0
        /*078c*/ 	.word	0x00000000
        /*0790*/ 	.word	0x00000050
        /*0794*/ 	.short	0x010a
        /*0796*/ 	.byte	0xff
	.zero		1


	//   ....[105]....
        /*0798*/ 	.word	0x000084d0
        /*079c*/ 	.word	0x00000000
        /*07a0*/ 	.word	0x00000000
        /*07a4*/ 	.short	0x0101
        /*07a6*/ 	.byte	0xff
	.zero		1


	//   ....[106]....
        /*07a8*/ 	.word	0x00008910
        /*07ac*/ 	.word	0x000000ff
        /*07b0*/ 	.word	0x00000000
        /*07b4*/ 	.short	0x0101
        /*07b6*/ 	.byte	0x05
	.zero		1


	//   ....[107]....
        /*07b8*/ 	.word	0x00009150
        /*07bc*/ 	.word	0x00000002
        /*07c0*/ 	.word	0x00000110
        /*07c4*/ 	.short	0x010a
        /*07c6*/ 	.byte	0xff
	.zero		1


	//   ....[108]....
        /*07c8*/ 	.word	0x000091b0
        /*07cc*/ 	.word	0x00000002
        /*07d0*/ 	.word	0x00000028
        /*07d4*/ 	.short	0x010a
        /*07d6*/ 	.byte	0xff
	.zero		1


	//   ....[109]....
        /*07d8*/ 	.word	0x00009210
        /*07dc*/ 	.word	0x00000002
        /*07e0*/ 	.word	0x00000028
        /*07e4*/ 	.short	0x010a
        /*07e6*/ 	.byte	0xff
	.zero		1


	//   ....[110]....
        /*07e8*/ 	.word	0x00009260
        /*07ec*/ 	.word	0x00000002
        /*07f0*/ 	.word	0x000000a0
        /*07f4*/ 	.short	0x010a
        /*07f6*/ 	.byte	0xff
	.zero		1


	//   ....[111]....
        /*07f8*/ 	.word	0x000092c0
        /*07fc*/ 	.word	0x00000000
        /*0800*/ 	.word	0x00000000
        /*0804*/ 	.short	0x010a
        /*0806*/ 	.byte	0xff
	.zero		1


	//   ....[112]....
        /*0808*/ 	.word	0x00009320
        /*080c*/ 	.word	0x00000000
        /*0810*/ 	.word	0x00000000
        /*0814*/ 	.short	0x010a
        /*0816*/ 	.byte	0xff
	.zero		1


	//   ....[113]....
        /*0818*/ 	.word	0x00009380
        /*081c*/ 	.word	0x00000000
        /*0820*/ 	.word	0x00000000
        /*0824*/ 	.short	0x010a
        /*0826*/ 	.byte	0xff
	.zero		1


	//   ....[114]....
        /*0828*/ 	.word	0x000093e0
        /*082c*/ 	.word	0x00000000
        /*0830*/ 	.word	0x00000000
        /*0834*/ 	.short	0x010a
        /*0836*/ 	.byte	0xff
	.zero		1


	//   ....[115]....
        /*0838*/ 	.word	0x00009430
        /*083c*/ 	.word	0x00000000
        /*0840*/ 	.word	0x00000100
        /*0844*/ 	.short	0x010a
        /*0846*/ 	.byte	0xff
	.zero		1


	//   ....[116]....
        /*0848*/ 	.word	0x00009490
        /*084c*/ 	.word	0x00000000
        /*0850*/ 	.word	0x000000b0
        /*0854*/ 	.short	0x010a
        /*0856*/ 	.byte	0xff
	.zero		1


	//   ....[117]....
        /*0858*/ 	.word	0x000094e0
        /*085c*/ 	.word	0x00000000
        /*0860*/ 	.word	0x000000a0
        /*0864*/ 	.short	0x010a
        /*0866*/ 	.byte	0xff
	.zero		1


	//   ....[118]....
        /*0868*/ 	.word	0x00009540
        /*086c*/ 	.word	0x00000000
        /*0870*/ 	.word	0x000000b0
        /*0874*/ 	.short	0x010a
        /*0876*/ 	.byte	0xff
	.zero		1


	//   ....[119]....
        /*0878*/ 	.word	0x00009590
        /*087c*/ 	.word	0x00000000
        /*0880*/ 	.word	0x000000a0
        /*0884*/ 	.short	0x010a
        /*0886*/ 	.byte	0xff
	.zero		1


	//   ....[120]....
        /*0888*/ 	.word	0x000095f0
        /*088c*/ 	.word	0x00000002
        /*0890*/ 	.word	0x000000e0
        /*0894*/ 	.short	0x010a
        /*0896*/ 	.byte	0xff
	.zero		1


	//   ....[121]....
        /*0898*/ 	.word	0x00009650
        /*089c*/ 	.word	0x00000000
        /*08a0*/ 	.word	0x00000000
        /*08a4*/ 	.short	0x010a
        /*08a6*/ 	.byte	0xff
	.zero		1


	//   ....[122]....
        /*08a8*/ 	.word	0x000096b0
        /*08ac*/ 	.word	0x00000000
        /*08b0*/ 	.word	0x00000000
        /*08b4*/ 	.short	0x010a
        /*08b6*/ 	.byte	0xff
	.zero		1


	//   ....[123]....
        /*08b8*/ 	.word	0x00009710
        /*08bc*/ 	.word	0x00000000
        /*08c0*/ 	.word	0x00000000
        /*08c4*/ 	.short	0x010a
        /*08c6*/ 	.byte	0xff
	.zero		1


	//   ....[124]....
        /*08c8*/ 	.word	0x00009770
        /*08cc*/ 	.word	0x00000000
        /*08d0*/ 	.word	0x00000000
        /*08d4*/ 	.short	0x010a
        /*08d6*/ 	.byte	0xff
	.zero		1


	//   ....[125]....
        /*08d8*/ 	.word	0x000097d0
        /*08dc*/ 	.word	0x00000000
        /*08e0*/ 	.word	0x00000000
        /*08e4*/ 	.short	0x010a
        /*08e6*/ 	.byte	0xff
	.zero		1


	//   ....[126]....
        /*08e8*/ 	.word	0x00009820
        /*08ec*/ 	.word	0x00000000
        /*08f0*/ 	.word	0x000000a0
        /*08f4*/ 	.short	0x010a
        /*08f6*/ 	.byte	0xff
	.zero		1


	//   ....[127]....
        /*08f8*/ 	.word	0x00009880
        /*08fc*/ 	.word	0x00000000
        /*0900*/ 	.word	0x00000098
        /*0904*/ 	.short	0x010a
        /*0906*/ 	.byte	0xff
	.zero		1


	//   ....[128]....
        /*0908*/ 	.word	0x000098e0
        /*090c*/ 	.word	0x00000000
        /*0910*/ 	.word	0x00000070
        /*0914*/ 	.short	0x010a
        /*0916*/ 	.byte	0xff
	.zero		1


	//   ....[129]....
        /*0918*/ 	.word	0x00009940
        /*091c*/ 	.word	0x00000000
        /*0920*/ 	.word	0x00000078
        /*0924*/ 	.short	0x010a
        /*0926*/ 	.byte	0xff
	.zero		1


	//   ....[130]....
        /*0928*/ 	.word	0x000099a0
        /*092c*/ 	.word	0x00000000
        /*0930*/ 	.word	0x00000080
        /*0934*/ 	.short	0x010a
        /*0936*/ 	.byte	0xff
	.zero		1


	//   ....[131]....
        /*0938*/ 	.word	0x00009a00
        /*093c*/ 	.word	0x00000000
        /*0940*/ 	.word	0x00000088
        /*0944*/ 	.short	0x010a
        /*0946*/ 	.byte	0xff
	.zero		1


	//   ....[132]....
        /*0948*/ 	.word	0x00009a60
        /*094c*/ 	.word	0x00000000
        /*0950*/ 	.word	0x00000070
        /*0954*/ 	.short	0x010a
        /*0956*/ 	.byte	0xff
	.zero		1


	//   ....[133]....
        /*0958*/ 	.word	0x00009ac0
        /*095c*/ 	.word	0x00000000
        /*0960*/ 	.word	0x00000078
        /*0964*/ 	.short	0x010a
        /*0966*/ 	.byte	0xff
	.zero		1


	//   ....[134]....
        /*0968*/ 	.word	0x00009b20
        /*096c*/ 	.word	0x00000000
        /*0970*/ 	.word	0x00000080
        /*0974*/ 	.short	0x010a
        /*0976*/ 	.byte	0xff
	.zero		1


	//   ....[135]....
        /*0978*/ 	.word	0x00009b70
        /*097c*/ 	.word	0x00000000
        /*0980*/ 	.word	0x000000a0
        /*0984*/ 	.short	0x010a
        /*0986*/ 	.byte	0xff
	.zero		1


	//   ....[136]....
        /*0988*/ 	.word	0x00009bc0
        /*098c*/ 	.word	0x00000002
        /*0990*/ 	.word	0x00000050
        /*0994*/ 	.short	0x010a
        /*0996*/ 	.byte	0xff
	.zero		1


	//   ....[137]....
        /*0998*/ 	.word	0x00009c10
        /*099c*/ 	.word	0x00000071
        /*09a0*/ 	.word	0x000000c0
        /*09a4*/ 	.short	0x010a
        /*09a6*/ 	.byte	0xff
	.zero		1


	//   ....[138]....
        /*09a8*/ 	.word	0x00009c60
        /*09ac*/ 	.word	0x00000000
        /*09b0*/ 	.word	0x00000050
        /*09b4*/ 	.short	0x010a
        /*09b6*/ 	.byte	0xff
	.zero		1


	//   ....[139]....
        /*09b8*/ 	.word	0x00009cb0
        /*09bc*/ 	.word	0x00000000
        /*09c0*/ 	.word	0x00000050
        /*09c4*/ 	.short	0x010a
        /*09c6*/ 	.byte	0xff
	.zero		1


	//   ....[140]....
        /*09c8*/ 	.word	0x00009d00
        /*09cc*/ 	.word	0x00000000
        /*09d0*/ 	.word	0x00000050
        /*09d4*/ 	.short	0x010a
        /*09d6*/ 	.byte	0xff
	.zero		1


	//----- nvinfo : EIATTR_NUM_MBARRIERS
	.align		4
.L_48:
        /*09d8*/ 	.byte	0x03, 0x38
        /*09da*/ 	.short	0x0024


	//----- nvinfo : EIATTR_EXIT_INSTR_OFFSETS
	.align		4
        /*09dc*/ 	.byte	0x04, 0x1c
        /*09de*/ 	.short	(.L_50 - .L_49)


	//   ....[0]....
.L_49:
        /*09e0*/ 	.word	0x00002670


	//   ....[1]....
        /*09e4*/ 	.word	0x00002b60


	//   ....[2]....
        /*09e8*/ 	.word	0x00002bc0


	//   ....[3]....
        /*09ec*/ 	.word	0x00003b10


	//   ....[4]....
        /*09f0*/ 	.word	0x00004b40


	//   ....[5]....
        /*09f4*/ 	.word	0x00004b80


	//   ....[6]....
        /*09f8*/ 	.word	0x00009140


	//----- nvinfo : EIATTR_MAX_THREADS
	.align		4
.L_50:
        /*09fc*/ 	.byte	0x04, 0x05
        /*09fe*/ 	.short	(.L_52 - .L_51)
.L_51:
        /*0a00*/ 	.word	0x00000100
        /*0a04*/ 	.word	0x00000001
        /*0a08*/ 	.word	0x00000001


	//----- nvinfo : EIATTR_CRS_STACK_SIZE
	.align		4
.L_52:
        /*0a0c*/ 	.byte	0x04, 0x1e
        /*0a0e*/ 	.short	(.L_54 - .L_53)
.L_53:
        /*0a10*/ 	.word	0x00000000


	//----- nvinfo : EIATTR_CBANK_PARAM_SIZE
	.align		4
.L_54:
        /*0a14*/ 	.byte	0x03, 0x19
        /*0a16*/ 	.short	0x0800


	//----- nvinfo : EIATTR_PARAM_CBANK
	.align		4
        /*0a18*/ 	.byte	0x04, 0x0a
        /*0a1a*/ 	.short	(.L_56 - .L_55)
	.align		4
.L_55:
        /*0a1c*/ 	.word	index@(.nv.constant0._ZN7cutlass13device_kernelINS_4gemm6kernel13GemmUniversalIN4cute5tupleIJiiiiEEENS1_10collective13CollectiveMmaINS1_35MainloopSm100TmaUmmaWarpSpecializedILi5ELi2ELi4ENS5_IJNS4_1CILi1EEESB_SB_EEEEENS5_IJNSA_ILi64EEENSA_ILi256EEENSA_ILi128EEEEEENS_12float_e5m2_tENS5_IJSB_llEEENS_12float_e4m3_tESJ_NS4_8TiledMMAINS4_8MMA_AtomIJNS4_10MMA_TraitsINS4_19SM100_MMA_F8F6F4_SSEJSI_SK_fSE_SF_NS4_17integral_constantINS4_4UMMA5MajorELSR_1EEESS_NSP_INSQ_7ScaleInELST_0EEESU_EEEEEENS4_6LayoutISC_NS5_IJNSA_ILi0EEESY_SY_EEEEENS5_IJNS4_10UnderscoreES11_S11_EEEEENS4_13SM90_TMA_LOADENS4_14ComposedLayoutINS4_7SwizzleILi2ELi4ELi3EEENS4_18smem_ptr_flag_bitsILi8EEENSX_INS5_IJSE_NSA_ILi8EEEEEENS5_IJSB_SE_EEEEEEEvNS4_8identityES14_NS15_INS16_ILi3ELi4ELi3EEES19_NSX_INS5_IJSG_S1A_EEENS5_IJSB_SG_EEEEEEEvS1F_EENS_8epilogue10collective18CollectiveEpilogueINS1M_23Sm100TmaWarpSpecializedILi4ELi2ELi32ELb0ELb0EEEJSH_NS5_IJNSX_ISE_SB_EES1R_EEESI_NS5_IJlSB_lEEESI_S1T_NS1M_6fusion15FusionCallbacksIS1Q_NS1U_17LinearCombinationISI_fSI_fLNS_15FloatRoundStyleE2EEESH_S1S_JEEENS4_5SM1004TMEM4LOAD26SM100_TMEM_LOAD_16dp32b32xES14_NS15_IS17_S19_NSX_INS5_IJS1A_SE_EEENS5_IJSE_SB_EEEEEEENS4_39AutoVectorizingCopyWithAssumedAlignmentILi128EEENS4_14SM90_TMA_STOREES27_S29_S29_EEEvvEEEEvNT_6ParamsE)
        /*0a20*/ 	.short	0x0380
        /*0a22*/ 	.short	0x0800


	//----- nvinfo : EIATTR_SW_WAR
	.align		4
.L_56:
        /*0a24*/ 	.byte	0x04, 0x36
        /*0a26*/ 	.short	(.L_58 - .L_57)
.L_57:
        /*0a28*/ 	.word	0x00000008
.L_58:


//--------------------- .nv.callgraph             --------------------------
	.section	.nv.callgraph,"",@"SHT_CUDA_CALLGRAPH"
	.align	4
	.sectionentsize	8
	.align		4
        /*0000*/ 	.word	0x00000000
	.align		4
        /*0004*/ 	.word	0xffffffff
	.align		4
        /*0008*/ 	.word	index@(_ZN7cutlass13device_kernelINS_4gemm6kernel13GemmUniversalIN4cute5tupleIJiiiiEEENS1_10collective13CollectiveMmaINS1_35MainloopSm100TmaUmmaWarpSpecializedILi5ELi2ELi4ENS5_IJNS4_1CILi1EEESB_SB_EEEEENS5_IJNSA_ILi64EEENSA_ILi256EEENSA_ILi128EEEEEENS_12float_e5m2_tENS5_IJSB_llEEENS_12float_e4m3_tESJ_NS4_8TiledMMAINS4_8MMA_AtomIJNS4_10MMA_TraitsINS4_19SM100_MMA_F8F6F4_SSEJSI_SK_fSE_SF_NS4_17integral_constantINS4_4UMMA5MajorELSR_1EEESS_NSP_INSQ_7ScaleInELST_0EEESU_EEEEEENS4_6LayoutISC_NS5_IJNSA_ILi0EEESY_SY_EEEEENS5_IJNS4_10UnderscoreES11_S11_EEEEENS4_13SM90_TMA_LOADENS4_14ComposedLayoutINS4_7SwizzleILi2ELi4ELi3EEENS4_18smem_ptr_flag_bitsILi8EEENSX_INS5_IJSE_NSA_ILi8EEEEEENS5_IJSB_SE_EEEEEEEvNS4_8identityES14_NS15_INS16_ILi3ELi4ELi3EEES19_NSX_INS5_IJSG_S1A_EEENS5_IJSB_SG_EEEEEEEvS1F_EENS_8epilogue10collective18CollectiveEpilogueINS1M_23Sm100TmaWarpSpecializedILi4ELi2ELi32ELb0ELb0EEEJSH_NS5_IJNSX_ISE_SB_EES1R_EEESI_NS5_IJlSB_lEEESI_S1T_NS1M_6fusion15FusionCallbacksIS1Q_NS1U_17LinearCombinationISI_fSI_fLNS_15FloatRoundStyleE2EEESH_S1S_JEEENS4_5SM1004TMEM4LOAD26SM100_TMEM_LOAD_16dp32b32xES14_NS15_IS17_S19_NSX_INS5_IJS1A_SE_EEENS5_IJSE_SB_EEEEEEENS4_39AutoVectorizingCopyWithAssumedAlignmentILi128EEENS4_14SM90_TMA_STOREES27_S29_S29_EEEvvEEEEvNT_6ParamsE)
	.align		4
        /*000c*/ 	.word	index@(__assertfail)
	.align		4
        /*0010*/ 	.word	0x00000000
	.align		4
        /*0014*/ 	.word	0xfffffffe
	.align		4
        /*0018*/ 	.word	0x00000000
	.align		4
        /*001c*/ 	.word	0xfffffffd
	.align		4
        /*0020*/ 	.word	0x00000000
	.align		4
        /*0024*/ 	.word	0xfffffffc


//--------------------- .nv.constant4             --------------------------
	.section	.nv.constant4,"a",@progbits
	.align	8
	.align		8
.nv.constant4:
        /*0000*/ 	.dword	__assertfail
	.align		8
        /*0008*/ 	.dword	__unnamed_1
	.align		8
        /*0010*/ 	.dword	__unnamed_2
	.align		8
        /*0018*/ 	.dword	__unnamed_3
	.align		8
        /*0020*/ 	.dword	_ZN40_INTERNAL_c5801b6d_4_k_cu_a731344a_285244cuda3std3__45__cpo5beginE
	.align		8
        /*0028*/ 	.dword	_ZN40_INTERNAL_c5801b6d_4_k_cu_a731344a_285244cuda3std3__45__cpo3endE
	.align		8
        /*0030*/ 	.dword	_ZN40_INTERNAL_c5801b6d_4_k_cu_a731344a_285244cuda3std3__45__cpo6cbeginE
	.align		8
        /*0038*/ 	.dword	_ZN40_INTERNAL_c5801b6d_4_k_cu_a731344a_285244cuda3std3__45__cpo4cendE
	.align		8
        /*0040*/ 	.dword	_ZN40_INTERNAL_c5801b6d_4_k_cu_a731344a_285244cuda3std3__442_GLOBAL__N__c5801b6d_4_k_cu_a731344a_285246ignoreE
	.align		8
        /*0048*/ 	.dword	_ZN40_INTERNAL_c5801b6d_4_k_cu_a731344a_285244cuda3std3__419piecewise_constructE
	.align		8
        /*0050*/ 	.dword	_ZN40_INTERNAL_c5801b6d_4_k_cu_a731344a_285244cuda3std3__48in_placeE
	.align		8
        /*0058*/ 	.dword	_ZN40_INTERNAL_c5801b6d_4_k_cu_a731344a_285244cuda3std6ranges3__45__cpo4swapE
	.align		8
        /*0060*/ 	.dword	_ZN40_INTERNAL_c5801b6d_4_k_cu_a731344a_285244cuda3std6ranges3__45__cpo9iter_moveE
	.align		8
        /*0068*/ 	.dword	_ZN40_INTERNAL_c5801b6d_4_k_cu_a731344a_285244cute7productE
	.align		8
        /*0070*/ 	.dword	_ZN40_INTERNAL_c5801b6d_4_k_cu_a731344a_285244cute1_E
	.align		8
        /*0078*/ 	.dword	$str$25
	.align		8
        /*0080*/ 	.dword	$str$26
	.align		8
        /*0088*/ 	.dword	$str$27
	.align		8
        /*0090*/ 	.dword	$str$28


//--------------------- .text._ZN7cutlass13device_kernelINS_4gemm6kernel13GemmUniversalIN4cute5tupleIJiiiiEEENS1_10collective13CollectiveMmaINS1_35MainloopSm100TmaUmmaWarpSpecializedILi5ELi2ELi4ENS5_IJNS4_1CILi1EEESB_SB_EEEEENS5_IJNSA_ILi64EEENSA_ILi256EEENSA_ILi128EEEEEENS_12float_e5m2_tENS5_IJSB_llEEENS_12float_e4m3_tESJ_NS4_8TiledMMAINS4_8MMA_AtomIJNS4_10MMA_TraitsINS4_19SM100_MMA_F8F6F4_SSEJSI_SK_fSE_SF_NS4_17integral_constantINS4_4UMMA5MajorELSR_1EEESS_NSP_INSQ_7ScaleInELST_0EEESU_EEEEEENS4_6LayoutISC_NS5_IJNSA_ILi0EEESY_SY_EEEEENS5_IJNS4_10UnderscoreES11_S11_EEEEENS4_13SM90_TMA_LOADENS4_14ComposedLayoutINS4_7SwizzleILi2ELi4ELi3EEENS4_18smem_ptr_flag_bitsILi8EEENSX_INS5_IJSE_NSA_ILi8EEEEEENS5_IJSB_SE_EEEEEEEvNS4_8identityES14_NS15_INS16_ILi3ELi4ELi3EEES19_NSX_INS5_IJSG_S1A_EEENS5_IJSB_SG_EEEEEEEvS1F_EENS_8epilogue10collective18CollectiveEpilogueINS1M_23Sm100TmaWarpSpecializedILi4ELi2ELi32ELb0ELb0EEEJSH_NS5_IJNSX_ISE_SB_EES1R_EEESI_NS5_IJlSB_lEEESI_S1T_NS1M_6fusion15FusionCallbacksIS1Q_NS1U_17LinearCombinationISI_fSI_fLNS_15FloatRoundStyleE2EEESH_S1S_JEEENS4_5SM1004TMEM4LOAD26SM100_TMEM_LOAD_16dp32b32xES14_NS15_IS17_S19_NSX_INS5_IJS1A_SE_EEENS5_IJSE_SB_EEEEEEENS4_39AutoVectorizingCopyWithAssumedAlignmentILi128EEENS4_14SM90_TMA_STOREES27_S29_S29_EEEvvEEEEvNT_6ParamsE --------------------------
	.section	.text._ZN7cutlass13device_kernelINS_4gemm6kernel13GemmUniversalIN4cute5tupleIJiiiiEEENS1_10collective13CollectiveMmaINS1_35MainloopSm100TmaUmmaWarpSpecializedILi5ELi2ELi4ENS5_IJNS4_1CILi1EEESB_SB_EEEEENS5_IJNSA_ILi64EEENSA_ILi256EEENSA_ILi128EEEEEENS_12float_e5m2_tENS5_IJSB_llEEENS_12float_e4m3_tESJ_NS4_8TiledMMAINS4_8MMA_AtomIJNS4_10MMA_TraitsINS4_19SM100_MMA_F8F6F4_SSEJSI_SK_fSE_SF_NS4_17integral_constantINS4_4UMMA5MajorELSR_1EEESS_NSP_INSQ_7ScaleInELST_0EEESU_EEEEEENS4_6LayoutISC_NS5_IJNSA_ILi0EEESY_SY_EEEEENS5_IJNS4_10UnderscoreES11_S11_EEEEENS4_13SM90_TMA_LOADENS4_14ComposedLayoutINS4_7SwizzleILi2ELi4ELi3EEENS4_18smem_ptr_flag_bitsILi8EEENSX_INS5_IJSE_NSA_ILi8EEEEEENS5_IJSB_SE_EEEEEEEvNS4_8identityES14_NS15_INS16_ILi3ELi4ELi3EEES19_NSX_INS5_IJSG_S1A_EEENS5_IJSB_SG_EEEEEEEvS1F_EENS_8epilogue10collective18CollectiveEpilogueINS1M_23Sm100TmaWarpSpecializedILi4ELi2ELi32ELb0ELb0EEEJSH_NS5_IJNSX_ISE_SB_EES1R_EEESI_NS5_IJlSB_lEEESI_S1T_NS1M_6fusion15FusionCallbacksIS1Q_NS1U_17LinearCombinationISI_fSI_fLNS_15FloatRoundStyleE2EEESH_S1S_JEEENS4_5SM1004TMEM4LOAD26SM100_TMEM_LOAD_16dp32b32xES14_NS15_IS17_S19_NSX_INS5_IJS1A_SE_EEENS5_IJSE_SB_EEEEEEENS4_39AutoVectorizingCopyWithAssumedAlignmentILi128EEENS4_14SM90_TMA_STOREES27_S29_S29_EEEvvEEEEvNT_6ParamsE,"ax",@progbits
	.align	128
.text._ZN7cutlass13device_kernelINS_4gemm6kernel13GemmUniversalIN4cute5tupleIJiiiiEEENS1_10collective13CollectiveMmaINS1_35MainloopSm100TmaUmmaWarpSpecializedILi5ELi2ELi4ENS5_IJNS4_1CILi1EEESB_SB_EEEEENS5_IJNSA_ILi64EEENSA_ILi256EEENSA_ILi128EEEEEENS_12float_e5m2_tENS5_IJSB_llEEENS_12float_e4m3_tESJ_NS4_8TiledMMAINS4_8MMA_AtomIJNS4_10MMA_TraitsINS4_19SM100_MMA_F8F6F4_SSEJSI_SK_fSE_SF_NS4_17integral_constantINS4_4UMMA5MajorELSR_1EEESS_NSP_INSQ_7ScaleInELST_0EEESU_EEEEEENS4_6LayoutISC_NS5_IJNSA_ILi0EEESY_SY_EEEEENS5_IJNS4_10UnderscoreES11_S11_EEEEENS4_13SM90_TMA_LOADENS4_14ComposedLayoutINS4_7SwizzleILi2ELi4ELi3EEENS4_18smem_ptr_flag_bitsILi8EEENSX_INS5_IJSE_NSA_ILi8EEEEEENS5_IJSB_SE_EEEEEEEvNS4_8identityES14_NS15_INS16_ILi3ELi4ELi3EEES19_NSX_INS5_IJSG_S1A_EEENS5_IJSB_SG_EEEEEEEvS1F_EENS_8epilogue10collective18CollectiveEpilogueINS1M_23Sm100TmaWarpSpecializedILi4ELi2ELi32ELb0ELb0EEEJSH_NS5_IJNSX_ISE_SB_EES1R_EEESI_NS5_IJlSB_lEEESI_S1T_NS1M_6fusion15FusionCallbacksIS1Q_NS1U_17LinearCombinationISI_fSI_fLNS_15FloatRoundStyleE2EEESH_S1S_JEEENS4_5SM1004TMEM4LOAD26SM100_TMEM_LOAD_16dp32b32xES14_NS15_IS17_S19_NSX_INS5_IJS1A_SE_EEENS5_IJSE_SB_EEEEEEENS4_39AutoVectorizingCopyWithAssumedAlignmentILi128EEENS4_14SM90_TMA_STOREES27_S29_S29_EEEvvEEEEvNT_6ParamsE:
        .type           _ZN7cutlass13device_kernelINS_4gemm6kernel13GemmUniversalIN4cute5tupleIJiiiiEEENS1_10collective13CollectiveMmaINS1_35MainloopSm100TmaUmmaWarpSpecializedILi5ELi2ELi4ENS5_IJNS4_1CILi1EEESB_SB_EEEEENS5_IJNSA_ILi64EEENSA_ILi256EEENSA_ILi128EEEEEENS_12float_e5m2_tENS5_IJSB_llEEENS_12float_e4m3_tESJ_NS4_8TiledMMAINS4_8MMA_AtomIJNS4_10MMA_TraitsINS4_19SM100_MMA_F8F6F4_SSEJSI_SK_fSE_SF_NS4_17integral_constantINS4_4UMMA5MajorELSR_1EEESS_NSP_INSQ_7ScaleInELST_0EEESU_EEEEEENS4_6LayoutISC_NS5_IJNSA_ILi0EEESY_SY_EEEEENS5_IJNS4_10UnderscoreES11_S11_EEEEENS4_13SM90_TMA_LOADENS4_14ComposedLayoutINS4_7SwizzleILi2ELi4ELi3EEENS4_18smem_ptr_flag_bitsILi8EEENSX_INS5_IJSE_NSA_ILi8EEEEEENS5_IJSB_SE_EEEEEEEvNS4_8identityES14_NS15_INS16_ILi3ELi4ELi3EEES19_NSX_INS5_IJSG_S1A_EEENS5_IJSB_SG_EEEEEEEvS1F_EENS_8epilogue10collective18CollectiveEpilogueINS1M_23Sm100TmaWarpSpecializedILi4ELi2ELi32ELb0ELb0EEEJSH_NS5_IJNSX_ISE_SB_EES1R_EEESI_NS5_IJlSB_lEEESI_S1T_NS1M_6fusion15FusionCallbacksIS1Q_NS1U_17LinearCombinationISI_fSI_fLNS_15FloatRoundStyleE2EEESH_S1S_JEEENS4_5SM1004TMEM4LOAD26SM100_TMEM_LOAD_16dp32b32xES14_NS15_IS17_S19_NSX_INS5_IJS1A_SE_EEENS5_IJSE_SB_EEEEEEENS4_39AutoVectorizingCopyWithAssumedAlignmentILi128EEENS4_14SM90_TMA_STOREES27_S29_S29_EEEvvEEEEvNT_6ParamsE,@function
        .size           _ZN7cutlass13device_kernelINS_4gemm6kernel13GemmUniversalIN4cute5tupleIJiiiiEEENS1_10collective13CollectiveMmaINS1_35MainloopSm100TmaUmmaWarpSpecializedILi5ELi2ELi4ENS5_IJNS4_1CILi1EEESB_SB_EEEEENS5_IJNSA_ILi64EEENSA_ILi256EEENSA_ILi128EEEEEENS_12float_e5m2_tENS5_IJSB_llEEENS_12float_e4m3_tESJ_NS4_8TiledMMAINS4_8MMA_AtomIJNS4_10MMA_TraitsINS4_19SM100_MMA_F8F6F4_SSEJSI_SK_fSE_SF_NS4_17integral_constantINS4_4UMMA5MajorELSR_1EEESS_NSP_INSQ_7ScaleInELST_0EEESU_EEEEEENS4_6LayoutISC_NS5_IJNSA_ILi0EEESY_SY_EEEEENS5_IJNS4_10UnderscoreES11_S11_EEEEENS4_13SM90_TMA_LOADENS4_14ComposedLayoutINS4_7SwizzleILi2ELi4ELi3EEENS4_18smem_ptr_flag_bitsILi8EEENSX_INS5_IJSE_NSA_ILi8EEEEEENS5_IJSB_SE_EEEEEEEvNS4_8identityES14_NS15_INS16_ILi3ELi4ELi3EEES19_NSX_INS5_IJSG_S1A_EEENS5_IJSB_SG_EEEEEEEvS1F_EENS_8epilogue10collective18CollectiveEpilogueINS1M_23Sm100TmaWarpSpecializedILi4ELi2ELi32ELb0ELb0EEEJSH_NS5_IJNSX_ISE_SB_EES1R_EEESI_NS5_IJlSB_lEEESI_S1T_NS1M_6fusion15FusionCallbacksIS1Q_NS1U_17LinearCombinationISI_fSI_fLNS_15FloatRoundStyleE2EEESH_S1S_JEEENS4_5SM1004TMEM4LOAD26SM100_TMEM_LOAD_16dp32b32xES14_NS15_IS17_S19_NSX_INS5_IJS1A_SE_EEENS5_IJSE_SB_EEEEEEENS4_39AutoVectorizingCopyWithAssumedAlignmentILi128EEENS4_14SM90_TMA_STOREES27_S29_S29_EEEvvEEEEvNT_6ParamsE,(.L_x_173 - _ZN7cutlass13device_kernelINS_4gemm6kernel13GemmUniversalIN4cute5tupleIJiiiiEEENS1_10collective13CollectiveMmaINS1_35MainloopSm100TmaUmmaWarpSpecializedILi5ELi2ELi4ENS5_IJNS4_1CILi1EEESB_SB_EEEEENS5_IJNSA_ILi64EEENSA_ILi256EEENSA_ILi128EEEEEENS_12float_e5m2_tENS5_IJSB_llEEENS_12float_e4m3_tESJ_NS4_8TiledMMAINS4_8MMA_AtomIJNS4_10MMA_TraitsINS4_19SM100_MMA_F8F6F4_SSEJSI_SK_fSE_SF_NS4_17integral_constantINS4_4UMMA5MajorELSR_1EEESS_NSP_INSQ_7ScaleInELST_0EEESU_EEEEEENS4_6LayoutISC_NS5_IJNSA_ILi0EEESY_SY_EEEEENS5_IJNS4_10UnderscoreES11_S11_EEEEENS4_13SM90_TMA_LOADENS4_14ComposedLayoutINS4_7SwizzleILi2ELi4ELi3EEENS4_18smem_ptr_flag_bitsILi8EEENSX_INS5_IJSE_NSA_ILi8EEEEEENS5_IJSB_SE_EEEEEEEvNS4_8identityES14_NS15_INS16_ILi3ELi4ELi3EEES19_NSX_INS5_IJSG_S1A_EEENS5_IJSB_SG_EEEEEEEvS1F_EENS_8epilogue10collective18CollectiveEpilogueINS1M_23Sm100TmaWarpSpecializedILi4ELi2ELi32ELb0ELb0EEEJSH_NS5_IJNSX_ISE_SB_EES1R_EEESI_NS5_IJlSB_lEEESI_S1T_NS1M_6fusion15FusionCallbacksIS1Q_NS1U_17LinearCombinationISI_fSI_fLNS_15FloatRoundStyleE2EEESH_S1S_JEEENS4_5SM1004TMEM4LOAD26SM100_TMEM_LOAD_16dp32b32xES14_NS15_IS17_S19_NSX_INS5_IJS1A_SE_EEENS5_IJSE_SB_EEEEEEENS4_39AutoVectorizingCopyWithAssumedAlignmentILi128EEENS4_14SM90_TMA_STOREES27_S29_S29_EEEvvEEEEvNT_6ParamsE)
        .other          _ZN7cutlass13device_kernelINS_4gemm6kernel13GemmUniversalIN4cute5tupleIJiiiiEEENS1_10collective13CollectiveMmaINS1_35MainloopSm100TmaUmmaWarpSpecializedILi5ELi2ELi4ENS5_IJNS4_1CILi1EEESB_SB_EEEEENS5_IJNSA_ILi64EEENSA_ILi256EEENSA_ILi128EEEEEENS_12float_e5m2_tENS5_IJSB_llEEENS_12float_e4m3_tESJ_NS4_8TiledMMAINS4_8MMA_AtomIJNS4_10MMA_TraitsINS4_19SM100_MMA_F8F6F4_SSEJSI_SK_fSE_SF_NS4_17integral_constantINS4_4UMMA5MajorELSR_1EEESS_NSP_INSQ_7ScaleInELST_0EEESU_EEEEEENS4_6LayoutISC_NS5_IJNSA_ILi0EEESY_SY_EEEEENS5_IJNS4_10UnderscoreES11_S11_EEEEENS4_13SM90_TMA_LOADENS4_14ComposedLayoutINS4_7SwizzleILi2ELi4ELi3EEENS4_18smem_ptr_flag_bitsILi8EEENSX_INS5_IJSE_NSA_ILi8EEEEEENS5_IJSB_SE_EEEEEEEvNS4_8identityES14_NS15_INS16_ILi3ELi4ELi3EEES19_NSX_INS5_IJSG_S1A_EEENS5_IJSB_SG_EEEEEEEvS1F_EENS_8epilogue10collective18CollectiveEpilogueINS1M_23Sm100TmaWarpSpecializedILi4ELi2ELi32ELb0ELb0EEEJSH_NS5_IJNSX_ISE_SB_EES1R_EEESI_NS5_IJlSB_lEEESI_S1T_NS1M_6fusion15FusionCallbacksIS1Q_NS1U_17LinearCombinationISI_fSI_fLNS_15FloatRoundStyleE2EEESH_S1S_JEEENS4_5SM1004TMEM4LOAD26SM100_TMEM_LOAD_16dp32b32xES14_NS15_IS17_S19_NSX_INS5_IJS1A_SE_EEENS5_IJSE_SB_EEEEEEENS4_39AutoVectorizingCopyWithAssumedAlignmentILi128EEENS4_14SM90_TMA_STOREES27_S29_S29_EEEvvEEEEvNT_6ParamsE,@"STO_CUDA_ENTRY STV_DEFAULT"
_ZN7cutlass13device_kernelINS_4gemm6kernel13GemmUniversalIN4cute5tupleIJiiiiEEENS1_10collective13CollectiveMmaINS1_35MainloopSm100TmaUmmaWarpSpecializedILi5ELi2ELi4ENS5_IJNS4_1CILi1EEESB_SB_EEEEENS5_IJNSA_ILi64EEENSA_ILi256EEENSA_ILi128EEEEEENS_12float_e5m2_tENS5_IJSB_llEEENS_12float_e4m3_tESJ_NS4_8TiledMMAINS4_8MMA_AtomIJNS4_10MMA_TraitsINS4_19SM100_MMA_F8F6F4_SSEJSI_SK_fSE_SF_NS4_17integral_constantINS4_4UMMA5MajorELSR_1EEESS_NSP_INSQ_7ScaleInELST_0EEESU_EEEEEENS4_6LayoutISC_NS5_IJNSA_ILi0EEESY_SY_EEEEENS5_IJNS4_10UnderscoreES11_S11_EEEEENS4_13SM90_TMA_LOADENS4_14ComposedLayoutINS4_7SwizzleILi2ELi4ELi3EEENS4_18smem_ptr_flag_bitsILi8EEENSX_INS5_IJSE_NSA_ILi8EEEEEENS5_IJSB_SE_EEEEEEEvNS4_8identityES14_NS15_INS16_ILi3ELi4ELi3EEES19_NSX_INS5_IJSG_S1A_EEENS5_IJSB_SG_EEEEEEEvS1F_EENS_8epilogue10collective18CollectiveEpilogueINS1M_23Sm100TmaWarpSpecializedILi4ELi2ELi32ELb0ELb0EEEJSH_NS5_IJNSX_ISE_SB_EES1R_EEESI_NS5_IJlSB_lEEESI_S1T_NS1M_6fusion15FusionCallbacksIS1Q_NS1U_17LinearCombinationISI_fSI_fLNS_15FloatRoundStyleE2EEESH_S1S_JEEENS4_5SM1004TMEM4LOAD26SM100_TMEM_LOAD_16dp32b32xES14_NS15_IS17_S19_NSX_INS5_IJS1A_SE_EEENS5_IJSE_SB_EEEEEEENS4_39AutoVectorizingCopyWithAssumedAlignmentILi128EEENS4_14SM90_TMA_STOREES27_S29_S29_EEEvvEEEEvNT_6ParamsE:
[----:B------:R-:W1:Y:S01]  /*0000*/  LDC R1, c[0x0][0x37c] ;  /* 0x0000df00ff017b82 */ /* 0x000e620000000800 */
[----:B------:R-:W2:Y:S01]  /*0010*/  S2R R108, SR_TID.X ;  /* 0x00000000006c7919 */ /* 0x000ea20000002100 */
[----:B------:R-:W3:Y:S01]  /*0020*/  LDCU.64 UR4, c[0x0][0x890] ;  /* 0x00011200ff0477ac */ /* 0x000ee20008000a00 */
[----:B------:R-:W-:Y:S02]  /*0030*/  PRMT R96, RZ, 0x7610, R96 ;  /* 0x00007610ff607816 */ /* 0x000fe40000000060 */
[----:B------:R-:W-:Y:S01]  /*0040*/  ELECT P5, URZ, PT ;  /* 0x0000000000ff782f */ /* 0x000fe200038a0000 */
[----:B------:R-:W4:Y:S01]  /*0050*/  LDCU.64 UR46, c[0x0][0x358] ;  /* 0x00006b00ff2e77ac */ /* 0x000f220008000a00 */
[----:B---3--:R-:W-:-:S04]  /*0060*/  UISETP.NE.U32.AND UP0, UPT, UR4, URZ, UPT ;  /* 0x000000ff0400728c */ /* 0x008fc8000bf05070 */
[----:B------:R-:W-:Y:S01]  /*0070*/  UISETP.NE.AND.EX UP0, UPT, UR5, URZ, UPT, UP0 ;  /* 0x000000ff0500728c */ /* 0x000fe2000bf05300 */
[----:B--2---:R-:W-:-:S05]  /*0080*/  SHF.R.U32.HI R101, RZ, 0x5, R108 ;  /* 0x00000005ff657819 */ /* 0x004fca000001166c */
[----:B------:R-:W2:Y:S02]  /*0090*/  SHFL.IDX PT, R0, R101, RZ, 0x1f ;  /* 0x00001fff65007589 */ /* 0x000ea400000e0000 */
[----:B--2---:R-:W-:Y:S01]  /*00a0*/  R2UR UR8, R0 ;  /* 0x00000000000872ca */ /* 0x004fe200000e0000 */
[----:B-1--4-:R-:W-:-:S14]  /*00b0*/  BRA.U UP0, `(.L_x_0) ;  /* 0x00000001002c7547 */ /* 0x012fdc000b800000 */
[----:B------:R-:W1:Y:S02]  /*00c0*/  LDCU.64 UR6, c[0x0][0x888] ;  /* 0x00011100ff0677ac */ /* 0x000e640008000a00 */
[----:B-1----:R-:W-:-:S04]  /*00d0*/  UISETP.NE.U32.AND UP0, UPT, UR6, URZ, UPT ;  /* 0x000000ff0600728c */ /* 0x002fc8000bf05070 */
[----:B------:R-:W-:-:S09]  /*00e0*/  UISETP.NE.AND.EX UP0, UPT, UR7, URZ, UPT, UP0 ;  /* 0x000000ff0700728c */ /* 0x000fd2000bf05300 */
[----:B------:R-:W-:Y:S05]  /*00f0*/  BRA.U !UP0, `(.L_x_1) ;  /* 0x0000000108107547 */ /* 0x000fea000b800000 */
[----:B------:R-:W1:Y:S02]  /*0100*/  LDC.64 R2, c[0x0][0x888] ;  /* 0x00022200ff027b82 */ /* 0x000e640000000a00 */
[----:B-1----:R1:W5:Y:S01]  /*0110*/  LDG.E R49, desc[UR46][R2.64] ;  /* 0x0000002e02317981 */ /* 0x002362000c1e1900 */
[----:B------:R-:W-:Y:S01]  /*0120*/  HFMA2 R96, -RZ, RZ, 0, 5.9604644775390625e-08 ;  /* 0x00000001ff607431 */ /* 0x000fe200000001ff */
[----:B------:R-:W-:Y:S05]  /*0130*/  BRA `(.L_x_0) ;  /* 0x00000000000c7947 */ /* 0x000fea0003800000 */
.L_x_1:
[----:B------:R-:W1:Y:S01]  /*0140*/  LDCU UR6, c[0x0][0x880] ;  /* 0x00011000ff0677ac */ /* 0x000e620008000800 */
[----:B------:R-:W-:Y:S01]  /*0150*/  HFMA2 R96, -RZ, RZ, 0, 5.9604644775390625e-08 ;  /* 0x00000001ff607431 */ /* 0x000fe200000001ff */
[----:B-1----:R-:W-:-:S07]  /*0160*/  MOV R49, UR6 ;  /* 0x0000000600317c02 */ /* 0x002fce0008000f00 */
.L_x_0:
[----:B------:R-:W2:Y:S02]  /*0170*/  LDCU.64 UR6, c[0x0][0x8b0] ;  /* 0x00011600ff0677ac */ /* 0x000ea40008000a00 */
[----:B--2---:R-:W-:-:S04]  /*0180*/  UISETP.NE.U32.AND UP0, UPT, UR6, URZ, UPT ;  /* 0x000000ff0600728c */ /* 0x004fc8000bf05070 */
[----:B------:R-:W-:-:S09]  /*0190*/  UISETP.NE.AND.EX UP0, UPT, UR7, URZ, UPT, UP0 ;  /* 0x000000ff0700728c */ /* 0x000fd2000bf05300 */
[----:B------:R-:W-:Y:S05]  /*01a0*/  BRA.U UP0, `(.L_x_2) ;  /* 0x0000000100247547 */ /* 0x000fea000b800000 */
[----:B------:R-:W2:Y:S02]  /*01b0*/  LDCU.64 UR6, c[0x0][0x8a8] ;  /* 0x00011500ff0677ac */ /* 0x000ea40008000a00 */
[----:B--2---:R-:W-:-:S04]  /*01c0*/  UISETP.NE.U32.AND UP0, UPT, UR6, URZ, UPT ;  /* 0x000000ff0600728c */ /* 0x004fc8000bf05070 */
[----:B------:R-:W-:-:S09]  /*01d0*/  UISETP.NE.AND.EX UP0, UPT, UR7, URZ, UPT, UP0 ;  /* 0x000000ff0700728c */ /* 0x000fd2000bf05300 */
[----:B------:R-:W-:Y:S05]  /*01e0*/  BRA.U !UP0, `(.L_x_3) ;  /* 0x00000001080c7547 */ /* 0x000fea000b800000 */
[----:B-1----:R-:W1:Y:S02]  /*01f0*/  LDC.64 R2, c[0x0][0x8a8] ;  /* 0x00022a00ff027b82 */ /* 0x002e640000000a00 */
[----:B-1----:R2:W5:Y:S01]  /*0200*/  LDG.E R47, desc[UR46][R2.64] ;  /* 0x0000002e022f7981 */ /* 0x002562000c1e1900 */
[----:B------:R-:W-:Y:S05]  /*0210*/  BRA `(.L_x_2) ;  /* 0x0000000000087947 */ /* 0x000fea0003800000 */
.L_x_3:
[----:B------:R-:W2:Y:S02]  /*0220*/  LDCU UR6, c[0x0][0x8a0] ;  /* 0x00011400ff0677ac */ /* 0x000ea40008000800 */
[----:B--2---:R-:W-:Y:S02]  /*0230*/  MOV R47, UR6 ;  /* 0x00000006002f7c02 */ /* 0x004fe40008000f00 */
.L_x_2:
[----:B------:R-:W-:Y:S01]  /*0240*/  IMAD.U32 R0, RZ, RZ, UR8 ;  /* 0x00000008ff007e24 */ /* 0x000fe2000f8e00ff */
[----:B------:R-:W-:Y:S04]  /*0250*/  BSSY.RECONVERGENT B0, `(.L_x_4) ;  /* 0x000000c000007945 */ /* 0x000fe80003800200 */
[C---:B------:R-:W-:Y:S02]  /*0260*/  ISETP.NE.OR P1, PT, R0.reuse, 0x1, !P5 ;  /* 0x000000010000780c */ /* 0x040fe40006f25670 */
[----:B------:R-:W-:-:S11]  /*0270*/  ISETP.NE.OR P0, PT, R0, 0x3, !P5 ;  /* 0x000000030000780c */ /* 0x000fd60006f05670 */
[----:B------:R-:W-:Y:S05]  /*0280*/  @P1 BRA `(.L_x_5) ;  /* 0x0000000000201947 */ /* 0x000fea0003800000 */
[----:B------:R-:W3:Y:S02]  /*0290*/  LDCU.64 UR6, c[0x0][0x348] ;  /* 0x00006900ff0677ac */ /* 0x000ee40008000a00 */
[----:B---3--:R-:W-:Y:S02]  /*02a0*/  UIADD3 UR10, UP1, UPT, UR6, 0x80, URZ ;  /* 0x00000080060a7890 */ /* 0x008fe4000ff3e0ff */
[----:B------:R-:W-:Y:S02]  /*02b0*/  UIADD3 UR6, UP0, UPT, UR6, 0x180, URZ ;  /* 0x0000018006067890 */ /* 0x000fe4000ff1e0ff */
[----:B------:R-:W-:Y:S02]  /*02c0*/  UIADD3.X UR11, UPT, UPT, URZ, UR7, URZ, UP1, !UPT ;  /* 0x00000007ff0b7290 */ /* 0x000fe40008ffe4ff */
[----:B------:R-:W-:-:S07]  /*02d0*/  UIADD3.X UR7, UPT, UPT, URZ, UR7, URZ, UP0, !UPT ;  /* 0x00000007ff077290 */ /* 0x000fce00087fe4ff */
[----:B------:R3:W-:Y:S02]  /*02e0*/  UTMACCTL.PF [UR10] ;  /* 0x000000000a0079b9 */ /* 0x0007e40008040000 */
[----:B------:R3:W-:Y:S02]  /*02f0*/  UTMACCTL.PF [UR6] ;  /* 0x00000000060079b9 */ /* 0x0007e40008040000 */
[----:B---3--:R-:W-:Y:S01]  /*0300*/  NOP ;  /* 0x0000000000007918 */ /* 0x008fe20000000000 */
.L_x_5:
[----:B------:R-:W-:Y:S05]  /*0310*/  BSYNC.RECONVERGENT B0 ;  /* 0x0000000000007941 */ /* 0x000fea0003800200 */
.L_x_4:
[----:B------:R-:W-:Y:S04]  /*0320*/  BSSY.RECONVERGENT B0, `(.L_x_6) ;  /* 0x000000a000007945 */ /* 0x000fe80003800200 */
        /* <DEDUP_REMOVED lines=9> */
.L_x_7:
[----:B------:R-:W-:Y:S05]  /*03c0*/  BSYNC.RECONVERGENT B0 ;  /* 0x0000000000007941 */ /* 0x000fea0003800200 */
.L_x_6:
[----:B------:R-:W3:Y:S01]  /*03d0*/  LDCU.64 UR6, c[0x0][0x888] ;  /* 0x00011100ff0677ac */ /* 0x000ee20008000a00 */
[----:B------:R-:W-:Y:S02]  /*03e0*/  UISETP.EQ.U32.AND UP1, UPT, UR4, URZ, UPT ;  /* 0x000000ff0400728c */ /* 0x000fe4000bf22070 */
[----:B------:R-:W-:Y:S02]  /*03f0*/  UPLOP3.LUT UP2, UPT, UPT, UPT, UPT, 0x80, 0x8 ;  /* 0x000000000008789c */ /* 0x000fe40003f4f070 */
[----:B---3--:R-:W-:-:S04]  /*0400*/  UISETP.NE.U32.AND UP0, UPT, UR6, URZ, UPT ;  /* 0x000000ff0600728c */ /* 0x008fc8000bf05070 */
[----:B------:R-:W-:-:S04]  /*0410*/  UISETP.NE.AND.EX UP0, UPT, UR7, URZ, UPT, UP0 ;  /* 0x000000ff0700728c */ /* 0x000fc8000bf05300 */
[----:B------:R-:W-:-:S04]  /*0420*/  UISETP.EQ.OR.EX UP3, UPT, UR5, URZ, !UP0, UP1 ;  /* 0x000000ff0500728c */ /* 0x000fc8000c762710 */
[----:B------:R-:W-:-:S05]  /*0430*/  UP2UR UR50, UPR, URZ, 0x8 ;  /* 0x00000008ff327883 */ /* 0x000fca0008000000 */
[----:B------:R-:W-:Y:S07]  /*0440*/  BRA.U !UP3, `(.L_x_8) ;  /* 0x000000010b207547 */ /* 0x000fee000b800000 */
[----:B------:R-:W-:Y:S01]  /*0450*/  UISETP.NE.U32.AND UP2, UPT, UR4, URZ, UPT ;  /* 0x000000ff0400728c */ /* 0x000fe2000bf45070 */
[----:B-----5:R-:W-:Y:S01]  /*0460*/  FSETP.NEU.AND P0, PT, R49, RZ, PT ;  /* 0x000000ff3100720b */ /* 0x020fe20003f0d000 */
[----:B------:R-:W-:Y:S02]  /*0470*/  USEL UR4, URZ, 0xffffffff, UP0 ;  /* 0xffffffffff047887 */ /* 0x000fe40008000000 */
[----:B------:R-:W-:-:S10]  /*0480*/  UISETP.NE.AND.EX UP2, UPT, UR5, URZ, UPT, UP2 ;  /* 0x000000ff0500728c */ /* 0x000fd4000bf45320 */
[----:B------:R-:W-:Y:S01]  /*0490*/  VOTEU.ANY UP1, P0 ;  /* 0x0000000000ff7886 */ /* 0x000fe20000020100 */
[----:B------:R-:W-:-:S04]  /*04a0*/  @!UP2 USEL UR4, URZ, 0xffffffff, UP1 ;  /* 0xffffffffff04a887 */ /* 0x000fc80008800000 */
[----:B------:R-:W-:-:S04]  /*04b0*/  ULOP3.LUT UR4, UR4, 0x1, URZ, 0xc0, !UPT ;  /* 0x0000000104047892 */ /* 0x000fc8000f8ec0ff */
[----:B------:R-:W-:-:S11]  /*04c0*/  UISETP.NE.U32.AND UP2, UPT, UR4, 0x1, UPT ;  /* 0x000000010400788c */ /* 0x000fd6000bf45070 */
.L_x_8:
[----:B-12---:R-:W1:Y:S01]  /*04d0*/  SHFL.IDX PT, R2, R101, RZ, 0x1f ;  /* 0x00001fff65027589 */ /* 0x006e6200000e0000 */
[----:B------:R-:W-:-:S04]  /*04e0*/  UISETP.NE.AND UP1, UPT, UR8, 0x2, UPT ;  /* 0x000000020800788c */ /* 0x000fc8000bf25270 */
[----:B------:R-:W-:Y:S01]  /*04f0*/  USEL UR6, URZ, 0x1, UP1 ;  /* 0x00000001ff067887 */ /* 0x000fe20008800000 */
[----:B-1----:R-:W-:-:S13]  /*0500*/  ISETP.NE.AND P0, PT, R2, RZ, PT ;  /* 0x000000ff0200720c */ /* 0x002fda0003f05270 */
[----:B------:R-:W-:Y:S05]  /*0510*/  @P0 BRA `(.L_x_9) ;  /* 0x0000000000500947 */ /* 0x000fea0003800000 */
[----:B------:R-:W1:Y:S01]  /*0520*/  S2UR UR5, SR_CgaCtaId ;  /* 0x00000000000579c3 */ /* 0x000e620000008800 */
[----:B------:R-:W-:Y:S01]  /*0530*/  UMOV UR7, 0x400 ;  /* 0x0000040000077882 */ /* 0x000fe20000000000 */
[----:B------:R-:W-:Y:S01]  /*0540*/  UMOV UR4, 0x1 ;  /* 0x0000000100047882 */ /* 0x000fe20000000000 */
[----:B------:R-:W-:Y:S01]  /*0550*/  ELECT P0, URZ, PT ;  /* 0x0000000000ff782f */ /* 0x000fe20003800000 */
[----:B------:R-:W-:-:S04]  /*0560*/  UIADD3 UR10, UPT, UPT, -UR4, 0x100000, URZ ;  /* 0x00100000040a7890 */ /* 0x000fc8000fffe1ff */
[----:B------:R-:W-:Y:S02]  /*0570*/  USHF.L.U32 UR11, UR10, 0xb, URZ ;  /* 0x0000000b0a0b7899 */ /* 0x000fe400080006ff */
[----:B------:R-:W-:Y:S02]  /*0580*/  USHF.L.U32 UR10, UR10, 0x1, URZ ;  /* 0x000000010a0a7899 */ /* 0x000fe400080006ff */
[----:B-1----:R-:W-:Y:S01]  /*0590*/  ULEA UR5, UR5, UR7, 0x18 ;  /* 0x0000000705057291 */ /* 0x002fe2000f8ec0ff */
[----:B------:R-:W1:Y:S11]  /*05a0*/  FENCE.VIEW.ASYNC.S ;  /* 0x00000000000073c6 */ /* 0x000e760000000000 */
[----:B-1----:R1:W2:Y:S01]  /*05b0*/  SYNCS.EXCH.64 URZ, [UR5], UR10 ;  /* 0x0000000a05ff75b2 */ /* 0x0022a20008000100 */
[----:B------:R1:W3:Y:S01]  /*05c0*/  SYNCS.EXCH.64 URZ, [UR5+0x28], UR10 ;  /* 0x0000280a05ff75b2 */ /* 0x0002e20008000100 */
[----:B------:R1:W4:Y:S01]  /*05d0*/  SYNCS.EXCH.64 URZ, [UR5+0x8], UR10 ;  /* 0x0000080a05ff75b2 */ /* 0x0003220008000100 */
[----:B------:R1:W1:Y:S01]  /*05e0*/  SYNCS.EXCH.64 URZ, [UR5+0x30], UR10 ;  /* 0x0000300a05ff75b2 */ /* 0x0002620008000100 */
[----:B------:R1:W1:Y:S01]  /*05f0*/  SYNCS.EXCH.64 URZ, [UR5+0x10], UR10 ;  /* 0x0000100a05ff75b2 */ /* 0x0002620008000100 */
[----:B------:R1:W1:Y:S01]  /*0600*/  SYNCS.EXCH.64 URZ, [UR5+0x38], UR10 ;  /* 0x0000380a05ff75b2 */ /* 0x0002620008000100 */
[----:B------:R1:W1:Y:S01]  /*0610*/  SYNCS.EXCH.64 URZ, [UR5+0x18], UR10 ;  /* 0x0000180a05ff75b2 */ /* 0x0002620008000100 */
[----:B------:R1:W1:Y:S01]  /*0620*/  SYNCS.EXCH.64 URZ, [UR5+0x40], UR10 ;  /* 0x0000400a05ff75b2 */ /* 0x0002620008000100 */
[----:B------:R1:W1:Y:S01]  /*0630*/  SYNCS.EXCH.64 URZ, [UR5+0x20], UR10 ;  /* 0x0000200a05ff75b2 */ /* 0x0002620008000100 */
[----:B------:R1:W1:Y:S01]  /*0640*/  SYNCS.EXCH.64 URZ, [UR5+0x48], UR10 ;  /* 0x0000480a05ff75b2 */ /* 0x0002620008000100 */
[----:B------:R-:W-:Y:S01]  /*0650*/  NOP ;  /* 0x0000000000007918 */ /* 0x000fe20000000000 */
.L_x_9:
[----:B------:R-:W2:Y:S01]  /*0660*/  SHFL.IDX PT, R2, R101, RZ, 0x1f ;  /* 0x00001fff65027589 */ /* 0x000ea200000e0000 */
[----:B------:R-:W-:Y:S01]  /*0670*/  NOP ;  /* 0x0000000000007918 */ /* 0x000fe20000000000 */
[----:B--2---:R-:W-:-:S13]  /*0680*/  ISETP.NE.AND P0, PT, R2, 0x1, PT ;  /* 0x000000010200780c */ /* 0x004fda0003f05270 */
[----:B------:R-:W-:Y:S05]  /*0690*/  @P0 BRA `(.L_x_10) ;  /* 0x0000000000580947 */ /* 0x000fea0003800000 */
[----:B------:R-:W2:Y:S01]  /*06a0*/  S2UR UR7, SR_CgaCtaId ;  /* 0x00000000000779c3 */ /* 0x000ea20000008800 */
[----:B------:R-:W-:Y:S01]  /*06b0*/  UMOV UR9, 0x400 ;  /* 0x0000040000097882 */ /* 0x000fe20000000000 */
[----:B-1----:R-:W-:Y:S01]  /*06c0*/  UMOV UR5, 0x20 ;  /* 0x0000002000057882 */ /* 0x002fe20000000000 */
[----:B------:R-:W-:Y:S01]  /*06d0*/  UMOV UR4, 0x80 ;  /* 0x0000008000047882 */ /* 0x000fe20000000000 */
[----:B------:R-:W-:-:S04]  /*06e0*/  UIADD3 UR10, UPT, UPT, -UR5, 0x100000, URZ ;  /* 0x00100000050a7890 */ /* 0x000fc8000fffe1ff */
[----:B------:R-:W-:Y:S02]  /*06f0*/  USHF.L.U32 UR11, UR10, 0xb, URZ ;  /* 0x0000000b0a0b7899 */ /* 0x000fe400080006ff */
[----:B------:R-:W-:Y:S02]  /*0700*/  USHF.L.U32 UR10, UR10, 0x1, URZ ;  /* 0x000000010a0a7899 */ /* 0x000fe400080006ff */
[----:B------:R-:W-:-:S04]  /*0710*/  UIADD3 UR4, UPT, UPT, -UR4, 0x100000, URZ ;  /* 0x0010000004047890 */ /* 0x000fc8000fffe1ff */
[----:B------:R-:W-:Y:S02]  /*0720*/  USHF.L.U32 UR5, UR4, 0xb, URZ ;  /* 0x0000000b04057899 */ /* 0x000fe400080006ff */
[----:B------:R-:W-:Y:S01]  /*0730*/  USHF.L.U32 UR4, UR4, 0x1, URZ ;  /* 0x0000000104047899 */ /* 0x000fe200080006ff */
[----:B------:R-:W-:Y:S01]  /*0740*/  ELECT P0, URZ, PT ;  /* 0x0000000000ff782f */ /* 0x000fe20003800000 */
[----:B--2---:R-:W-:Y:S01]  /*0750*/  ULEA UR7, UR7, UR9, 0x18 ;  /* 0x0000000907077291 */ /* 0x004fe2000f8ec0ff */
[----:B------:R-:W1:Y:S11]  /*0760*/  FENCE.VIEW.ASYNC.S ;  /* 0x00000000000073c6 */ /* 0x000e760000000000 */
[----:B-1----:R2:W1:Y:S01]  /*0770*/  SYNCS.EXCH.64 URZ, [UR7+0x50], UR10 ;  /* 0x0000500a07ff75b2 */ /* 0x0024620008000100 */
[----:B------:R2:W1:Y:S01]  /*0780*/  SYNCS.EXCH.64 URZ, [UR7+0x70], UR4 ;  /* 0x0000700407ff75b2 */ /* 0x0004620008000100 */
[----:B------:R2:W1:Y:S01]  /*0790*/  SYNCS.EXCH.64 URZ, [UR7+0x58], UR10 ;  /* 0x0000580a07ff75b2 */ /* 0x0004620008000100 */
[----:B------:R2:W1:Y:S01]  /*07a0*/  SYNCS.EXCH.64 URZ, [UR7+0x78], UR4 ;  /* 0x0000780407ff75b2 */ /* 0x0004620008000100 */
[----:B------:R2:W1:Y:S01]  /*07b0*/  SYNCS.EXCH.64 URZ, [UR7+0x60], UR10 ;  /* 0x0000600a07ff75b2 */ /* 0x0004620008000100 */
[----:B------:R2:W1:Y:S01]  /*07c0*/  SYNCS.EXCH.64 URZ, [UR7+0x80], UR4 ;  /* 0x0000800407ff75b2 */ /* 0x0004620008000100 */
[----:B------:R2:W1:Y:S01]  /*07d0*/  SYNCS.EXCH.64 URZ, [UR7+0x68], UR10 ;  /* 0x0000680a07ff75b2 */ /* 0x0004620008000100 */
[----:B------:R2:W1:Y:S02]  /*07e0*/  SYNCS.EXCH.64 URZ, [UR7+0x88], UR4 ;  /* 0x0000880407ff75b2 */ /* 0x0004640008000100 */
[----:B--2---:R-:W-:Y:S01]  /*07f0*/  NOP ;  /* 0x0000000000007918 */ /* 0x004fe20000000000 */
.L_x_10:
[----:B------:R-:W2:Y:S01]  /*0800*/  SHFL.IDX PT, R2, R101, RZ, 0x1f ;  /* 0x00001fff65027589 */ /* 0x000ea200000e0000 */
[----:B------:R-:W-:Y:S01]  /*0810*/  NOP ;  /* 0x0000000000007918 */ /* 0x000fe20000000000 */
[----:B--2---:R-:W-:-:S13]  /*0820*/  ISETP.NE.AND P0, PT, R2, 0x3, PT ;  /* 0x000000030200780c */ /* 0x004fda0003f05270 */
[----:B------:R-:W-:Y:S05]  /*0830*/  @P0 BRA `(.L_x_11) ;  /* 0x0000000000300947 */ /* 0x000fea0003800000 */
[----:B-1----:R-:W1:Y:S01]  /*0840*/  S2UR UR5, SR_CgaCtaId ;  /* 0x00000000000579c3 */ /* 0x002e620000008800 */
        /* <DEDUP_REMOVED lines=8> */
[----:B-1----:R2:W1:Y:S01]  /*08d0*/  SYNCS.EXCH.64 URZ, [UR5+0x90], UR10 ;  /* 0x0000900a05ff75b2 */ /* 0x0024620008000100 */
[----:B------:R2:W1:Y:S02]  /*08e0*/  SYNCS.EXCH.64 URZ, [UR5+0x98], UR10 ;  /* 0x0000980a05ff75b2 */ /* 0x0004640008000100 */
[----:B--2---:R-:W-:Y:S01]  /*08f0*/  NOP ;  /* 0x0000000000007918 */ /* 0x004fe20000000000 */
.L_x_11:
[----:B------:R-:W2:Y:S01]  /*0900*/  SHFL.IDX PT, R2, R101, RZ, 0x1f ;  /* 0x00001fff65027589 */ /* 0x000ea200000e0000 */
[----:B------:R-:W-:Y:S01]  /*0910*/  NOP ;  /* 0x0000000000007918 */ /* 0x000fe20000000000 */
[----:B--2---:R-:W-:-:S13]  /*0920*/  ISETP.NE.AND P0, PT, R2, 0x4, PT ;  /* 0x000000040200780c */ /* 0x004fda0003f05270 */
[----:B------:R-:W-:Y:S05]  /*0930*/  @P0 BRA `(.L_x_12) ;  /* 0x00000000004c0947 */ /* 0x000fea0003800000 */
[----:B-1----:R-:W1:Y:S01]  /*0940*/  S2UR UR5, SR_CgaCtaId ;  /* 0x00000000000579c3 */ /* 0x002e620000008800 */
[----:B------:R-:W-:Y:S01]  /*0950*/  UMOV UR9, 0x100 ;  /* 0x0000010000097882 */ /* 0x000fe20000000000 */
[----:B------:R-:W-:Y:S01]  /*0960*/  UMOV UR7, 0x400 ;  /* 0x0000040000077882 */ /* 0x000fe20000000000 */
[----:B------:R-:W-:Y:S01]  /*0970*/  USEL UR9, UR9, 0xe0, UP2 ;  /* 0x000000e009097887 */ /* 0x000fe20009000000 */
[----:B------:R-:W-:Y:S01]  /*0980*/  UMOV UR4, 0x1 ;  /* 0x0000000100047882 */ /* 0x000fe20000000000 */
[----:B------:R-:W-:Y:S01]  /*0990*/  ELECT P0, URZ, PT ;  /* 0x0000000000ff782f */ /* 0x000fe20003800000 */
[----:B------:R-:W-:-:S04]  /*09a0*/  UIADD3 UR10, UPT, UPT, -UR4, 0x100000, URZ ;  /* 0x00100000040a7890 */ /* 0x000fc8000fffe1ff */
[----:B------:R-:W-:Y:S02]  /*09b0*/  USHF.L.U32 UR11, UR10, 0xb, URZ ;  /* 0x0000000b0a0b7899 */ /* 0x000fe400080006ff */
[----:B------:R-:W-:Y:S02]  /*09c0*/  USHF.L.U32 UR10, UR10, 0x1, URZ ;  /* 0x000000010a0a7899 */ /* 0x000fe400080006ff */
[----:B------:R-:W-:-:S04]  /*09d0*/  UIADD3 UR12, UPT, UPT, -UR9, 0x100000, URZ ;  /* 0x00100000090c7890 */ /* 0x000fc8000fffe1ff */
[----:B------:R-:W-:Y:S02]  /*09e0*/  USHF.L.U32 UR13, UR12, 0xb, URZ ;  /* 0x0000000b0c0d7899 */ /* 0x000fe400080006ff */
[----:B------:R-:W-:Y:S02]  /*09f0*/  USHF.L.U32 UR12, UR12, 0x1, URZ ;  /* 0x000000010c0c7899 */ /* 0x000fe400080006ff */
[----:B-1----:R-:W-:Y:S01]  /*0a00*/  ULEA UR5, UR5, UR7, 0x18 ;  /* 0x0000000705057291 */ /* 0x002fe2000f8ec0ff */
[----:B------:R-:W1:Y:S11]  /*0a10*/  FENCE.VIEW.ASYNC.S ;  /* 0x00000000000073c6 */ /* 0x000e760000000000 */
[----:B-1----:R2:W1:Y:S01]  /*0a20*/  SYNCS.EXCH.64 URZ, [UR5+0xa0], UR10 ;  /* 0x0000a00a05ff75b2 */ /* 0x0024620008000100 */
[----:B------:R2:W1:Y:S01]  /*0a30*/  SYNCS.EXCH.64 URZ, [UR5+0xb0], UR12 ;  /* 0x0000b00c05ff75b2 */ /* 0x0004620008000100 */
[----:B------:R2:W1:Y:S01]  /*0a40*/  SYNCS.EXCH.64 URZ, [UR5+0xa8], UR10 ;  /* 0x0000a80a05ff75b2 */ /* 0x0004620008000100 */
[----:B------:R2:W1:Y:S02]  /*0a50*/  SYNCS.EXCH.64 URZ, [UR5+0xb8], UR12 ;  /* 0x0000b80c05ff75b2 */ /* 0x0004640008000100 */
[----:B--2---:R-:W-:Y:S01]  /*0a60*/  NOP ;  /* 0x0000000000007918 */ /* 0x004fe20000000000 */
.L_x_12:
        /* <DEDUP_REMOVED lines=26> */
.L_x_13:
        /* <DEDUP_REMOVED lines=18> */
.L_x_14:
[----:B-1----:R-:W1:Y:S01]  /*0d30*/  S2UR UR5, SR_CTAID.X ;  /* 0x00000000000579c3 */ /* 0x002e620000002500 */
[----:B------:R-:W-:-:S05]  /*0d40*/  CS2R.32 R95, SR_CgaSize ;  /* 0x00000000005f7805 */ /* 0x000fca0000008a00 */
[----:B------:R-:W-:-:S05]  /*0d50*/  IMAD R95, R95, -0xa0, RZ ;  /* 0xffffff605f5f7824 */ /* 0x000fca00078e02ff */
[----:B------:R-:W-:-:S14]  /*0d60*/  R2UR UR9, R95 ;  /* 0x000000005f0972ca */ /* 0x000fdc00000e0000 */
[----:B------:R-:W2:Y:S01]  /*0d70*/  LDCU UR9, c[0x0][UR9+0x2b0] ;  /* 0x00005600090977ac */ /* 0x000ea20008000800 */
[----:B------:R-:W-:Y:S01]  /*0d80*/  NOP ;  /* 0x0000000000007918 */ /* 0x000fe20000000000 */
[----:B------:R-:W-:-:S05]  /*0d90*/  CS2R.32 R95, SR_CgaSize ;  /* 0x00000000005f7805 */ /* 0x000fca0000008a00 */
[----:B------:R-:W-:-:S05]  /*0da0*/  IMAD R95, R95, -0xa0, RZ ;  /* 0xffffff605f5f7824 */ /* 0x000fca00078e02ff */
[----:B------:R-:W-:-:S14]  /*0db0*/  R2UR UR7, R95 ;  /* 0x000000005f0772ca */ /* 0x000fdc00000e0000 */
[----:B------:R-:W3:Y:S01]  /*0dc0*/  LDCU UR7, c[0x0][UR7+0x2b4] ;  /* 0x00005680070777ac */ /* 0x000ee20008000800 */
[----:B------:R-:W4:Y:S08]  /*0dd0*/  S2UR UR4, SR_CTAID.Y ;  /* 0x00000000000479c3 */ /* 0x000f300000002600 */
[----:B------:R-:W3:Y:S01]  /*0de0*/  LDC R10, c[0x0][0xb24] ;  /* 0x0002c900ff0a7b82 */ /* 0x000ee20000000800 */
[----:B-1----:R-:W-:-:S02]  /*0df0*/  I2FP.F32.U32 R95, UR5 ;  /* 0x00000005005f7c45 */ /* 0x002fc40008201000 */
[----:B------:R-:W-:-:S05]  /*0e00*/  CS2R.32 R3, SR_CgaSize ;  /* 0x0000000000037805 */ /* 0x000fca0000008a00 */
[----:B------:R-:W-:-:S06]  /*0e10*/  IMAD R3, R3, -0xa0, RZ ;  /* 0xffffff6003037824 */ /* 0x000fcc00078e02ff */
[----:B------:R-:W1:Y:S01]  /*0e20*/  LDC R3, c[0x0][R3+0x2a0] ;  /* 0x0000a80003037b82 */ /* 0x000e620000000800 */
[----:B------:R-:W-:Y:S01]  /*0e30*/  MOV R15, UR5 ;  /* 0x00000005000f7c02 */ /* 0x000fe20008000f00 */
[----:B--2---:R-:W-:Y:S01]  /*0e40*/  FMUL R95, R95, UR9 ;  /* 0x000000095f5f7c20 */ /* 0x004fe20008400000 */
[----:B----4-:R-:W-:Y:S02]  /*0e50*/  I2FP.F32.U32 R94, UR4 ;  /* 0x00000004005e7c45 */ /* 0x010fe40008201000 */
[----:B------:R-:W-:-:S05]  /*0e60*/  CS2R.32 R2, SR_CgaSize ;  /* 0x0000000000027805 */ /* 0x000fca0000008a00 */
[----:B------:R-:W-:-:S06]  /*0e70*/  IMAD R2, R2, -0xa0, RZ ;  /* 0xffffff6002027824 */ /* 0x000fcc00078e02ff */
[----:B------:R-:W2:Y:S01]  /*0e80*/  LDC R2, c[0x0][R2+0x2a4] ;  /* 0x0000a90002027b82 */ /* 0x000ea20000000800 */
[----:B------:R-:W-:Y:S01]  /*0e90*/  MOV R14, UR4 ;  /* 0x00000004000e7c02 */ /* 0x000fe20008000f00 */
[----:B------:R-:W4:Y:S01]  /*0ea0*/  F2I.U32.TRUNC.NTZ R95, R95 ;  /* 0x0000005f005f7305 */ /* 0x000f22000020f000 */
[----:B---3--:R-:W-:-:S05]  /*0eb0*/  FMUL R94, R94, UR7 ;  /* 0x000000075e5e7c20 */ /* 0x008fca0008400000 */
[----:B------:R-:W-:Y:S01]  /*0ec0*/  BAR.SYNC.DEFER_BLOCKING 0x0 ;  /* 0x0000000000007b1d */ /* 0x000fe20000010000 */
[----:B------:R-:W-:-:S05]  /*0ed0*/  ISETP.GE.AND P0, PT, R10, 0x1, PT ;  /* 0x000000010a00780c */ /* 0x000fca0003f06270 */
[----:B------:R-:W3:Y:S02]  /*0ee0*/  F2I.U32.TRUNC.NTZ R94, R94 ;  /* 0x0000005e005e7305 */ /* 0x000ee4000020f000 */
[----:B------:R-:W2:Y:S01]  /*0ef0*/  S2UR UR36, SR_CTAID.Z ;  /* 0x00000000002479c3 */ /* 0x000ea20000002700 */
[----:B----4-:R-:W-:-:S05]  /*0f00*/  IADD3 R95, PT, PT, -R95, RZ, RZ ;  /* 0x000000ff5f5f7210 */ /* 0x010fca0007ffe1ff */
[----:B-1----:R-:W-:Y:S01]  /*0f10*/  IMAD R95, R3, R95, UR5 ;  /* 0x00000005035f7e24 */ /* 0x002fe2000f8e025f */
[----:B---3--:R-:W-:-:S05]  /*0f20*/  IADD3 R94, PT, PT, -R94, RZ, RZ ;  /* 0x000000ff5e5e7210 */ /* 0x008fca0007ffe1ff */
[----:B--2---:R-:W-:Y:S01]  /*0f30*/  IMAD R94, R2, R94, UR4 ;  /* 0x00000004025e7e24 */ /* 0x004fe2000f8e025e */
[----:B------:R-:W-:Y:S06]  /*0f40*/  @!P0 BRA `(.L_x_15) ;  /* 0x0000000000b88947 */ /* 0x000fec0003800000 */
[----:B------:R-:W1:Y:S01]  /*0f50*/  LDC.64 R4, c[0x0][0xb18] ;  /* 0x0002c600ff047b82 */ /* 0x000e620000000a00 */
[----:B------:R-:W-:-:S07]  /*0f60*/  ISETP.NE.AND P0, PT, R10, 0x1, PT ;  /* 0x000000010a00780c */ /* 0x000fce0003f05270 */
[----:B------:R-:W2:Y:S08]  /*0f70*/  LDC R9, c[0x0][0xb0c] ;  /* 0x0002c300ff097b82 */ /* 0x000eb00000000800 */
[----:B------:R-:W3:Y:S08]  /*0f80*/  LDC R12, c[0x0][0x370] ;  /* 0x0000dc00ff0c7b82 */ /* 0x000ef00000000800 */
[----:B------:R-:W4:Y:S01]  /*0f90*/  LDC R11, c[0x0][0x374] ;  /* 0x0000dd00ff0b7b82 */ /* 0x000f220000000800 */
[----:B-1----:R-:W-:-:S07]  /*0fa0*/  ISETP.NE.AND P1, PT, R4, 0x1, PT ;  /* 0x000000010400780c */ /* 0x002fce0003f25270 */
[----:B------:R-:W3:Y:S01]  /*0fb0*/  LDC.64 R6, c[0x0][0xb10] ;  /* 0x0002c400ff067b82 */ /* 0x000ee20000000a00 */
[----:B--2---:R-:W-:-:S07]  /*0fc0*/  ISETP.NE.AND P2, PT, R9, 0x1, PT ;  /* 0x000000010900780c */ /* 0x004fce0003f45270 */
[----:B------:R-:W1:Y:S08]  /*0fd0*/  LDC R8, c[0x0][0xb20] ;  /* 0x0002c800ff087b82 */ /* 0x000e700000000800 */
[----:B------:R-:W2:Y:S01]  /*0fe0*/  LDC.64 R2, c[0x0][0xb28] ;  /* 0x0002ca00ff027b82 */ /* 0x000ea20000000a00 */
[----:B----4-:R-:W-:-:S04]  /*0ff0*/  IMAD.HI.U32 R13, R11, R5, RZ ;  /* 0x000000050b0d7227 */ /* 0x010fc800078e00ff */
[----:B------:R-:W-:-:S04]  /*1000*/  IMAD.HI.U32 R5, R14, R5, RZ ;  /* 0x000000050e057227 */ /* 0x000fc800078e00ff */
[----:B---3--:R-:W-:-:S05]  /*1010*/  IMAD.HI.U32 R16, R12, R6, RZ ;  /* 0x000000060c107227 */ /* 0x008fca00078e00ff */
[-C--:B------:R-:W-:Y:S01]  /*1020*/  @P2 SHF.R.U32.HI R12, RZ, R7.reuse, R16 ;  /* 0x00000007ff0c2219 */ /* 0x080fe20000011610 */
[----:B------:R-:W-:Y:S01]  /*1030*/  IMAD.HI.U32 R16, R15, R6, RZ ;  /* 0x000000060f107227 */ /* 0x000fe200078e00ff */
[-C--:B-1----:R-:W-:Y:S02]  /*1040*/  @P1 SHF.R.U32.HI R11, RZ, R8.reuse, R13 ;  /* 0x00000008ff0b1219 */ /* 0x082fe4000001160d */
[----:B------:R-:W-:Y:S02]  /*1050*/  SHF.R.U32.HI R5, RZ, R8, R5 ;  /* 0x00000008ff057219 */ /* 0x000fe40000011605 */
[----:B------:R-:W-:Y:S02]  /*1060*/  SHF.R.U32.HI R16, RZ, R7, R16 ;  /* 0x00000007ff107219 */ /* 0x000fe40000011610 */
[----:B------:R-:W-:Y:S01]  /*1070*/  SEL R5, R14, R5, !P1 ;  /* 0x000000050e057207 */ /* 0x000fe20004800000 */
[----:B--2---:R-:W-:Y:S01]  /*1080*/  IMAD.HI.U32 R13, R11, R2, RZ ;  /* 0x000000020b0d7227 */ /* 0x004fe200078e00ff */
[----:B------:R-:W-:-:S03]  /*1090*/  SEL R16, R15, R16, !P2 ;  /* 0x000000100f107207 */ /* 0x000fc60005000000 */
[----:B------:R-:W-:Y:S01]  /*10a0*/  IMAD.HI.U32 R6, R12, R2, RZ ;  /* 0x000000020c067227 */ /* 0x000fe200078e00ff */
[----:B------:R-:W-:-:S04]  /*10b0*/  @P0 SHF.R.U32.HI R11, RZ, R3, R13 ;  /* 0x00000003ff0b0219 */ /* 0x000fc8000001160d */
[----:B------:R-:W-:Y:S01]  /*10c0*/  @P0 SHF.R.U32.HI R12, RZ, R3, R6 ;  /* 0x00000003ff0c0219 */ /* 0x000fe20000011606 */
[----:B------:R-:W-:-:S04]  /*10d0*/  IMAD R11, R11, R10, RZ ;  /* 0x0000000a0b0b7224 */ /* 0x000fc800078e02ff */
[----:B------:R-:W-:Y:S01]  /*10e0*/  IMAD R6, R12, R10, RZ ;  /* 0x0000000a0c067224 */ /* 0x000fe200078e02ff */
[----:B------:R-:W-:-:S04]  /*10f0*/  ISETP.GE.AND P1, PT, R5, R11, PT ;  /* 0x0000000b0500720c */ /* 0x000fc80003f26270 */
[----:B------:R-:W-:Y:S01]  /*1100*/  ISETP.GE.OR P1, PT, R16, R6, P1 ;  /* 0x000000061000720c */ /* 0x000fe20000f26670 */
[----:B------:R-:W-:-:S05]  /*1110*/  IMAD.HI.U32 R6, R5, R2, RZ ;  /* 0x0000000205067227 */ /* 0x000fca00078e00ff */
[----:B------:R-:W-:-:S04]  /*1120*/  SHF.R.U32.HI R6, RZ, R3, R6 ;  /* 0x00000003ff067219 */ /* 0x000fc80000011606 */
[----:B------:R-:W-:-:S03]  /*1130*/  SEL R6, R5, R6, !P0 ;  /* 0x0000000605067207 */ /* 0x000fc60004000000 */
[----:B------:R-:W-:Y:S01]  /*1140*/  @!P1 IMAD.HI.U32 R7, R16, R2, RZ ;  /* 0x0000000210079227 */ /* 0x000fe200078e00ff */
[----:B------:R-:W-:-:S04]  /*1150*/  IADD3 R2, PT, PT, -R6, RZ, RZ ;  /* 0x000000ff06027210 */ /* 0x000fc80007ffe1ff */
[----:B------:R-:W-:Y:S01]  /*1160*/  @!P1 SHF.R.U32.HI R3, RZ, R3, R7 ;  /* 0x00000003ff039219 */ /* 0x000fe20000011607 */
[----:B------:R-:W-:Y:S01]  /*1170*/  IMAD R2, R10, R2, R5 ;  /* 0x000000020a027224 */ /* 0x000fe200078e0205 */
[----:B------:R-:W-:Y:S02]  /*1180*/  IADD3 R7, PT, PT, -R5, RZ, RZ ;  /* 0x000000ff05077210 */ /* 0x000fe40007ffe1ff */
[----:B------:R-:W-:-:S03]  /*1190*/  @!P1 SEL R3, R16, R3, !P0 ;  /* 0x0000000310039207 */ /* 0x000fc60004000000 */
[----:B------:R-:W-:Y:S02]  /*11a0*/  IMAD R7, R4, R7, R14 ;  /* 0x0000000704077224 */ /* 0x000fe400078e020e */
[--C-:B------:R-:W-:Y:S02]  /*11b0*/  @!P1 IMAD.IADD R6, R6, 0x1, -R3.reuse ;  /* 0x0000000106069824 */ /* 0x100fe400078e0a03 */
[----:B------:R-:W-:Y:S01]  /*11c0*/  @!P1 IMAD R3, R2, R12, R3 ;  /* 0x0000000c02039224 */ /* 0x000fe200078e0203 */
[----:B------:R-:W-:Y:S01]  /*11d0*/  IADD3 R2, PT, PT, -R16, RZ, RZ ;  /* 0x000000ff10027210 */ /* 0x000fe20007ffe1ff */
[----:B------:R-:W-:Y:S02]  /*11e0*/  @!P1 IMAD R5, R6, R10, R16 ;  /* 0x0000000a06059224 */ /* 0x000fe400078e0210 */
[----:B------:R-:W-:Y:S02]  /*11f0*/  @!P1 IMAD.MOV.U32 R16, RZ, RZ, R3 ;  /* 0x000000ffff109224 */ /* 0x000fe400078e0003 */
[----:B------:R-:W-:-:S02]  /*1200*/  IMAD R2, R9, R2, R15 ;  /* 0x0000000209027224 */ /* 0x000fc400078e020f */
[----:B------:R-:W-:Y:S02]  /*1210*/  IMAD R14, R5, R4, R7 ;  /* 0x00000004050e7224 */ /* 0x000fe400078e0207 */
[----:B------:R-:W-:Y:S02]  /*1220*/  IMAD R15, R16, R9, R2 ;  /* 0x00000009100f7224 */ /* 0x000fe400078e0202 */
.L_x_15:
[----:B------:R-:W1:Y:S01]  /*1230*/  LDCU UR4, c[0x0][0xb30] ;  /* 0x00016600ff0477ac */ /* 0x000e620008000800 */
[----:B------:R-:W2:Y:S08]  /*1240*/  S2UR UR37, SR_CgaCtaId ;  /* 0x00000000002579c3 */ /* 0x000eb00000008800 */
[----:B------:R-:W3:Y:S01]  /*1250*/  LDC R40, c[0x0][0xb24] ;  /* 0x0002c900ff287b82 */ /* 0x000ee20000000800 */
[----:B-1----:R-:W-:-:S09]  /*1260*/  UISETP.NE.AND UP1, UPT, UR4, 0x1, UPT ;  /* 0x000000010400788c */ /* 0x002fd2000bf25270 */
[----:B--2---:R-:W-:Y:S05]  /*1270*/  BRA.U UP1, `(.L_x_16) ;  /* 0x0000000101407547 */ /* 0x004fea000b800000 */
[----:B------:R-:W1:Y:S08]  /*1280*/  LDC.64 R4, c[0x0][0xb10] ;  /* 0x0002c400ff047b82 */ /* 0x000e700000000a00 */
[----:B------:R-:W2:Y:S08]  /*1290*/  LDC.64 R2, c[0x0][0xb18] ;  /* 0x0002c600ff027b82 */ /* 0x000eb00000000a00 */
[----:B------:R-:W4:Y:S08]  /*12a0*/  LDC R6, c[0x0][0xb20] ;  /* 0x0002c800ff067b82 */ /* 0x000f300000000800 */
[----:B------:R-:W3:Y:S01]  /*12b0*/  LDC R7, c[0x0][0xb0c] ;  /* 0x0002c300ff077b82 */ /* 0x000ee20000000800 */
[----:B-1----:R-:W-:-:S05]  /*12c0*/  IMAD.HI.U32 R4, R15, R4, RZ ;  /* 0x000000040f047227 */ /* 0x002fca00078e00ff */
[----:B------:R-:W-:Y:S01]  /*12d0*/  SHF.R.U32.HI R4, RZ, R5, R4 ;  /* 0x00000005ff047219 */ /* 0x000fe20000011604 */
[----:B--2---:R-:W-:Y:S01]  /*12e0*/  IMAD.HI.U32 R3, R14, R3, RZ ;  /* 0x000000030e037227 */ /* 0x004fe200078e00ff */
[----:B------:R-:W-:-:S04]  /*12f0*/  ISETP.NE.AND P0, PT, R2, 0x1, PT ;  /* 0x000000010200780c */ /* 0x000fc80003f05270 */
[----:B----4-:R-:W-:-:S04]  /*1300*/  SHF.R.U32.HI R3, RZ, R6, R3 ;  /* 0x00000006ff037219 */ /* 0x010fc80000011603 */
[----:B------:R-:W-:Y:S02]  /*1310*/  SEL R3, R14, R3, !P0 ;  /* 0x000000030e037207 */ /* 0x000fe40004000000 */
[----:B---3--:R-:W-:-:S04]  /*1320*/  ISETP.NE.AND P1, PT, R7, 0x1, PT ;  /* 0x000000010700780c */ /* 0x008fc80003f25270 */
[----:B------:R-:W-:-:S05]  /*1330*/  SEL R4, R15, R4, !P1 ;  /* 0x000000040f047207 */ /* 0x000fca0004800000 */
[----:B------:R-:W-:Y:S02]  /*1340*/  IMAD.IADD R5, R3, 0x1, -R4 ;  /* 0x0000000103057824 */ /* 0x000fe400078e0a04 */
[----:B------:R-:W-:Y:S02]  /*1350*/  IMAD.IADD R3, R4, 0x1, -R3 ;  /* 0x0000000104037824 */ /* 0x000fe400078e0a03 */
[----:B------:R-:W-:Y:S02]  /*1360*/  IMAD R15, R5, R7, R15 ;  /* 0x00000007050f7224 */ /* 0x000fe400078e020f */
[----:B------:R-:W-:-:S07]  /*1370*/  IMAD R14, R3, R2, R14 ;  /* 0x00000002030e7224 */ /* 0x000fce00078e020e */
.L_x_16:
[----:B------:R-:W-:Y:S01]  /*1380*/  BAR.SYNC.DEFER_BLOCKING 0x0 ;  /* 0x0000000000007b1d */ /* 0x000fe20000010000 */
[----:B------:R-:W-:Y:S01]  /*1390*/  UISETP.NE.AND UP1, UPT, UR8, 0x2, UPT ;  /* 0x000000020800788c */ /* 0x000fe2000bf25270 */
[----:B------:R-:W-:Y:S02]  /*13a0*/  ISETP.NE.OR P5, PT, R0, 0x2, !P5 ;  /* 0x000000020000780c */ /* 0x000fe40006fa5670 */
[----:B------:R-:W-:-:S06]  /*13b0*/  LOP3.LUT R2, R108, 0x1f, RZ, 0xc0, !PT ;  /* 0x0000001f6c027812 */ /* 0x000fcc00078ec0ff */
[----:B------:R-:W-:Y:S05]  /*13c0*/  BRA.U UP1, `(.L_x_17) ;  /* 0x0000001101b07547 */ /* 0x000fea000b800000 */
[----:B------:R-:W1:Y:S01]  /*13d0*/  LDCU UR13, c[0x0][0x38c] ;  /* 0x00007180ff0d77ac */ /* 0x000e620008000800 */
[----:B------:R-:W2:Y:S01]  /*13e0*/  LDC R8, c[0x0][0x370] ;  /* 0x0000dc00ff087b82 */ /* 0x000ea20000000800 */
[----:B------:R-:W-:Y:S01]  /*13f0*/  PLOP3.LUT P1, PT, PT, PT, UP2, 0x80, 0x8 ;  /* 0x000000000008781c */ /* 0x000fe20003f2f028 */
[----:B------:R-:W-:Y:S01]  /*1400*/  IMAD.MOV.U32 R17, RZ, RZ, 0x1 ;  /* 0x00000001ff117424 */ /* 0x000fe200078e00ff */
[----:B------:R-:W-:Y:S01]  /*1410*/  ISETP.EQ.OR P4, PT, R2, RZ, P5 ;  /* 0x000000ff0200720c */ /* 0x000fe20002f82670 */
[----:B------:R-:W-:Y:S01]  /*1420*/  IMAD.MOV.U32 R16, RZ, RZ, RZ ;  /* 0x000000ffff107224 */ /* 0x000fe200078e00ff */
[----:B------:R-:W-:Y:S02]  /*1430*/  PLOP3.LUT P1, PT, P1, PT, PT, 0x8, 0x80 ;  /* 0x000000000080781c */ /* 0x000fe40000f2e170 */
[----:B------:R-:W-:Y:S01]  /*1440*/  CS2R R12, SRZ ;  /* 0x00000000000c7805 */ /* 0x000fe2000001ff00 */
[----:B------:R-:W-:Y:S01]  /*1450*/  IMAD.MOV.U32 R11, RZ, RZ, 0x1 ;  /* 0x00000001ff0b7424 */ /* 0x000fe200078e00ff */
[----:B------:R-:W4:Y:S01]  /*1460*/  LDC R0, c[0x0][0x374] ;  /* 0x0000dd00ff007b82 */ /* 0x000f220000000800 */
[----:B------:R-:W2:Y:S01]  /*1470*/  LDCU.64 UR22, c[0x0][0x348] ;  /* 0x00006900ff1677ac */ /* 0x000ea20008000a00 */
[----:B------:R-:W-:Y:S01]  /*1480*/  UMOV UR6, URZ ;  /* 0x000000ff00067c82 */ /* 0x000fe20008000000 */
[----:B-1----:R-:W-:-:S04]  /*1490*/  UIADD3 UR5, UPT, UPT, UR13, 0x7f, URZ ;  /* 0x0000007f0d057890 */ /* 0x002fc8000fffe0ff */
[----:B------:R-:W-:-:S04]  /*14a0*/  USHF.R.S32.HI UR4, URZ, 0x1f, UR5 ;  /* 0x0000001fff047899 */ /* 0x000fc80008011405 */
[----:B------:R-:W-:-:S04]  /*14b0*/  ULEA.HI UR4, UR4, UR5, URZ, 0x7 ;  /* 0x0000000504047291 */ /* 0x000fc8000f8f38ff */
[----:B------:R-:W-:Y:S02]  /*14c0*/  USHF.R.S32.HI UR15, URZ, 0x7, UR4 ;  /* 0x00000007ff0f7899 */ /* 0x000fe40008011404 */
[----:B------:R-:W-:Y:S02]  /*14d0*/  UIADD3 UR4, UPT, UPT, UR13, -0x1, URZ ;  /* 0xffffffff0d047890 */ /* 0x000fe4000fffe0ff */
[----:B------:R-:W-:Y:S02]  /*14e0*/  UISETP.LT.U32.AND UP0, UPT, UR15, 0x5, UPT ;  /* 0x000000050f00788c */ /* 0x000fe4000bf01070 */
[----:B------:R-:W-:Y:S02]  /*14f0*/  UISETP.GE.U32.AND UP1, UPT, UR4, -0xff, UPT ;  /* 0xffffff010400788c */ /* 0x000fe4000bf26070 */
[----:B------:R-:W-:Y:S02]  /*1500*/  USEL UR14, UR15, 0x5, UP0 ;  /* 0x000000050f0e7887 */ /* 0x000fe40008000000 */
[----:B------:R-:W-:-:S02]  /*1510*/  UIADD3 UR13, UPT, UPT, UR13, 0xfe, URZ ;  /* 0x000000fe0d0d7890 */ /* 0x000fc4000fffe0ff */
[----:B------:R-:W-:Y:S02]  /*1520*/  UIADD3 UR5, UPT, UPT, UR14, -0x1, URZ ;  /* 0xffffffff0e057890 */ /* 0x000fe4000fffe0ff */
[----:B------:R-:W-:-:S03]  /*1530*/  UIADD3 UR7, UPT, UPT, UR15, -UR14, URZ ;  /* 0x8000000e0f077290 */ /* 0x000fc6000fffe0ff */
[----:B------:R-:W-:-:S04]  /*1540*/  @UP1 UIADD3 UR5, UPT, UPT, UR14, URZ, URZ ;  /* 0x000000ff0e051290 */ /* 0x000fc8000fffe0ff */
[----:B--2---:R-:W-:-:S12]  /*1550*/  UIADD3 UR5, UPT, UPT, UR5, 0x1, URZ ;  /* 0x0000000105057890 */ /* 0x004fd8000fffe0ff */
.L_x_35:
[----:B------:R-:W-:Y:S01]  /*1560*/  UISETP.NE.AND UP0, UPT, UR37, URZ, UPT ;  /* 0x000000ff2500728c */ /* 0x000fe2000bf05270 */
[----:B------:R-:W1:Y:S08]  /*1570*/  S2UR UR37, SR_CgaCtaId ;  /* 0x00000000002579c3 */ /* 0x000e700000008800 */
[----:B------:R-:W-:Y:S05]  /*1580*/  BRA.U UP0, `(.L_x_18) ;  /* 0x0000000100347547 */ /* 0x000fea000b800000 */
[----:B------:R-:W2:Y:S01]  /*1590*/  S2R R2, SR_CgaCtaId ;  /* 0x0000000000027919 */ /* 0x000ea20000008800 */
[----:B------:R-:W-:-:S04]  /*15a0*/  MOV R3, 0x400 ;  /* 0x0000040000037802 */ /* 0x000fc80000000f00 */
[----:B--2---:R-:W-:Y:S02]  /*15b0*/  LEA R2, R2, R3, 0x18 ;  /* 0x0000000302027211 */ /* 0x004fe400078ec0ff */
[----:B------:R-:W-:-:S03]  /*15c0*/  SHF.L.U32 R3, R11, 0x1f, RZ ;  /* 0x0000001f0b037819 */ /* 0x000fc600000006ff */
[----:B------:R-:W-:-:S04]  /*15d0*/  IMAD R2, R12, 0x8, R2 ;  /* 0x000000080c027824 */ /* 0x000fc800078e0202 */
[----:B------:R-:W2:Y:S02]  /*15e0*/  SYNCS.PHASECHK.TRANS64.TRYWAIT P0, [R2+URZ+0x110], R3 ;  /* 0x00011003020075a7 */ /* 0x000ea400080011ff */
[----:B--2---:R-:W-:Y:S05]  /*15f0*/  @!P0 BRA `(.L_x_19) ;  /* 0x0000007800d48947 */ /* 0x004fea0003800000 */
.L_x_126:
[----:B------:R-:W-:Y:S01]  /*1600*/  VIADD R12, R12, 0x1 ;  /* 0x000000010c0c7836 */ /* 0x000fe20000000000 */
[----:B------:R2:W-:Y:S04]  /*1610*/  SYNCS.ARRIVE.TRANS64.A1T0 RZ, [R2+URZ+0x100], RZ ;  /* 0x000100ff02ff79a7 */ /* 0x0005e800081000ff */
[----:B------:R-:W-:-:S04]  /*1620*/  ISETP.NE.AND P0, PT, R12, 0x2, PT ;  /* 0x000000020c00780c */ /* 0x000fc80003f05270 */
[----:B------:R-:W-:Y:S02]  /*1630*/  SEL R12, R12, RZ, P0 ;  /* 0x000000ff0c0c7207 */ /* 0x000fe40000000000 */
[----:B--2---:R-:W-:-:S04]  /*1640*/  SEL R2, RZ, 0x1, P0 ;  /* 0x00000001ff027807 */ /* 0x004fc80000000000 */
[----:B------:R-:W-:-:S07]  /*1650*/  LOP3.LUT R11, R11, R2, RZ, 0x3c, !PT ;  /* 0x000000020b0b7212 */ /* 0x000fce00078e3cff */
.L_x_18:
[----:B------:R-:W-:Y:S01]  /*1660*/  UMOV UR4, 0x400 ;  /* 0x0000040000047882 */ /* 0x000fe20000000000 */
[----:B------:R-:W-:Y:S01]  /*1670*/  SHF.L.U32 R2, R17, 0x1f, RZ ;  /* 0x0000001f11027819 */ /* 0x000fe200000006ff */
[----:B-1----:R-:W-:Y:S01]  /*1680*/  ULEA UR4, UR37, UR4, 0x18 ;  /* 0x0000000425047291 */ /* 0x002fe2000f8ec0ff */
[----:B------:R-:W-:Y:S01]  /*1690*/  R2UR UR34, R15 ;  /* 0x000000000f2272ca */ /* 0x000fe200000e0000 */
[----:B------:R-:W-:Y:S01]  /*16a0*/  UISETP.GE.U32.AND UP0, UPT, UR13, 0xff, UPT ;  /* 0x000000ff0d00788c */ /* 0x000fe2000bf06070 */
[----:B------:R-:W-:Y:S01]  /*16b0*/  R2UR UR18, R14 ;  /* 0x000000000e1272ca */ /* 0x000fe200000e0000 */
[----:B------:R-:W-:Y:S01]  /*16c0*/  ULEA UR8, UR6, UR4, 0x3 ;  /* 0x0000000406087291 */ /* 0x000fe2000f8e18ff */
[----:B------:R-:W-:-:S08]  /*16d0*/  UMOV UR21, URZ ;  /* 0x000000ff00157c82 */ /* 0x000fd00008000000 */
[----:B------:R1:W2:Y:S01]  /*16e0*/  SYNCS.PHASECHK.TRANS64.TRYWAIT P0, [UR8+0x28], R2 ;  /* 0x00002802ff0075a7 */ /* 0x0002a20008001108 */
[----:B------:R-:W-:Y:S02]  /*16f0*/  USHF.L.U32 UR34, UR34, 0x6, URZ ;  /* 0x0000000622227899 */ /* 0x000fe400080006ff */
[----:B------:R-:W-:Y:S01]  /*1700*/  USHF.L.U32 UR18, UR18, 0x8, URZ ;  /* 0x0000000812127899 */ /* 0x000fe200080006ff */
[----:B------:R-:W-:Y:S11]  /*1710*/  BRA.U !UP0, `(.L_x_20) ;  /* 0x0000000108c07547 */ /* 0x000ff6000b800000 */
[----:B------:R-:W-:Y:S01]  /*1720*/  UIADD3 UR10, UPT, UPT, UR18, 0x80, URZ ;  /* 0x00000080120a7890 */ /* 0x000fe2000fffe0ff */
[----:B------:R-:W-:Y:S01]  /*1730*/  UMOV UR24, URZ ;  /* 0x000000ff00187c82 */ /* 0x000fe20008000000 */
[----:B------:R-:W-:-:S10]  /*1740*/  UMOV UR25, UR6 ;  /* 0x0000000600197c82 */ /* 0x000fd40008000000 */
.L_x_25:
[----:B-1----:R-:W-:Y:S01]  /*1750*/  ULEA UR33, UR25, UR4, 0x3 ;  /* 0x0000000419217291 */ /* 0x002fe2000f8e18ff */
[----:B--2---:R-:W-:Y:S01]  /*1760*/  @!P5 MOV R3, 0xa000 ;  /* 0x0000a0000003d802 */ /* 0x004fe20000000f00 */
[----:B--2---:R-:W-:Y:S10]  /*1770*/  @P0 BRA `(.L_x_21) ;  /* 0x00000000000c0947 */ /* 0x004ff40003800000 */
[----:B------:R-:W-:-:S04]  /*1780*/  SHF.L.U32 R4, R17, 0x1f, RZ ;  /* 0x0000001f11047819 */ /* 0x000fc800000006ff */
[----:B------:R-:W2:Y:S02]  /*1790*/  SYNCS.PHASECHK.TRANS64.TRYWAIT P0, [UR33+0x28], R4 ;  /* 0x00002804ff0075a7 */ /* 0x000ea40008001121 */
[----:B--2---:R-:W-:Y:S05]  /*17a0*/  @!P0 BRA `(.L_x_22) ;  /* 0x00000078007c8947 */ /* 0x004fea0003800000 */
.L_x_21:
[----:B------:R2:W-:Y:S01]  /*17b0*/  @!P5 SYNCS.ARRIVE.TRANS64 RZ, [UR33], R3 ;  /* 0x00000003ffffd9a7 */ /* 0x0005e20008000021 */
[----:B------:R-:W-:Y:S04]  /*17c0*/  BSSY.RECONVERGENT B0, `(.L_x_23) ;  /* 0x0000003000007945 */ /* 0x000fe80003800200 */
[----:B------:R-:W-:Y:S05]  /*17d0*/  @P4 BRA `(.L_x_24) ;  /* 0x0000000000044947 */ /* 0x000fea0003800000 */
[----:B------:R-:W-:Y:S05]  /*17e0*/  BPT.TRAP 0x1 ;  /* 0x000000040000795c */ /* 0x000fea0000300000 */
.L_x_24:
[----:B------:R-:W-:Y:S05]  /*17f0*/  BSYNC.RECONVERGENT B0 ;  /* 0x0000000000007941 */ /* 0x000fea0003800200 */
.L_x_23:
[----:B------:R-:W-:Y:S02]  /*1800*/  UIADD3 UR6, UPT, UPT, UR25, 0x1, URZ ;  /* 0x0000000119067890 */ /* 0x000fe4000fffe0ff */
[----:B------:R-:W-:Y:S02]  /*1810*/  ULEA UR32, UR25, UR4, 0xd ;  /* 0x0000000419207291 */ /* 0x000fe4000f8e68ff */
[----:B------:R-:W-:Y:S02]  /*1820*/  UISETP.NE.AND UP0, UPT, UR6, 0x5, UPT ;  /* 0x000000050600788c */ /* 0x000fe4000bf05270 */
[----:B------:R-:W-:Y:S02]  /*1830*/  UIADD3 UR30, UP1, UPT, UR22, 0x80, URZ ;  /* 0x00000080161e7890 */ /* 0x000fe4000ff3e0ff */
[----:B------:R-:W-:Y:S02]  /*1840*/  USEL UR9, URZ, 0x1, UP0 ;  /* 0x00000001ff097887 */ /* 0x000fe40008000000 */
[----:B------:R-:W-:-:S02]  /*1850*/  USEL UR6, UR6, URZ, UP0 ;  /* 0x000000ff06067287 */ /* 0x000fc40008000000 */
[----:B------:R-:W-:Y:S02]  /*1860*/  UIADD3 UR28, UP0, UPT, UR22, 0x180, URZ ;  /* 0x00000180161c7890 */ /* 0x000fe4000ff1e0ff */
[----:B------:R-:W-:Y:S01]  /*1870*/  ULEA UR8, UR6, UR4, 0x3 ;  /* 0x0000000406087291 */ /* 0x000fe2000f8e18ff */
[----:B------:R-:W-:Y:S01]  /*1880*/  LOP3.LUT R17, R17, UR9, RZ, 0x3c, !PT ;  /* 0x0000000911117c12 */ /* 0x000fe2000f8e3cff */
[----:B------:R-:W-:Y:S02]  /*1890*/  USHF.L.U32 UR35, UR24, 0x7, URZ ;  /* 0x0000000718237899 */ /* 0x000fe400080006ff */
[----:B------:R-:W-:Y:S01]  /*18a0*/  UIADD3.X UR31, UPT, UPT, URZ, UR23, URZ, UP1, !UPT ;  /* 0x00000017ff1f7290 */ /* 0x000fe20008ffe4ff */
[----:B-1----:R-:W-:Y:S01]  /*18b0*/  SHF.L.U32 R2, R17, 0x1f, RZ ;  /* 0x0000001f11027819 */ /* 0x002fe200000006ff */
[----:B------:R-:W-:Y:S02]  /*18c0*/  UIADD3 UR32, UPT, UPT, UR32, 0x6400, URZ ;  /* 0x0000640020207890 */ /* 0x000fe4000fffe0ff */
[----:B------:R-:W-:Y:S01]  /*18d0*/  UIADD3.X UR29, UPT, UPT, URZ, UR23, URZ, UP0, !UPT ;  /* 0x00000017ff1d7290 */ /* 0x000fe200087fe4ff */
[----:B------:R1:W1:Y:S01]  /*18e0*/  SYNCS.PHASECHK.TRANS64.TRYWAIT P0, [UR8+0x28], R2 ;  /* 0x00002802ff0075a7 */ /* 0x0002620008001108 */
[----:B------:R-:W-:Y:S01]  /*18f0*/  ULEA UR8, UR25, UR4, 0xf ;  /* 0x0000000419087291 */ /* 0x000fe2000f8e78ff */
[----:B------:R-:W-:Y:S01]  /*1900*/  UMOV UR26, 0x0 ;  /* 0x00000000001a7882 */ /* 0x000fe20000000000 */
[----:B------:R-:W-:-:S02]  /*1910*/  UMOV UR27, 0x10000000 ;  /* 0x10000000001b7882 */ /* 0x000fc40000000000 */
[----:B------:R-:W-:Y:S01]  /*1920*/  UIADD3 UR16, UPT, UPT, UR8, 0x10400, URZ ;  /* 0x0001040008107890 */ /* 0x000fe2000fffe0ff */
[----:B------:R1:W-:Y:S01]  /*1930*/  UTMALDG.3D [UR32], [UR30], desc[UR26] ;  /* 0x00001a201e0075b4 */ /* 0x0003e20008011000 */
[----:B------:R-:W-:Y:S01]  /*1940*/  UIADD3 UR8, UPT, UPT, UR8, 0x14400, URZ ;  /* 0x0001440008087890 */ /* 0x000fe2000fffe0ff */
[----:B------:R-:W-:Y:S01]  /*1950*/  UMOV UR17, UR33 ;  /* 0x0000002100117c82 */ /* 0x000fe20008000000 */
[----:B------:R-:W-:Y:S01]  /*1960*/  UMOV UR20, UR36 ;  /* 0x0000002400147c82 */ /* 0x000fe20008000000 */
[----:B------:R-:W-:Y:S01]  /*1970*/  UMOV UR19, UR35 ;  /* 0x0000002300137c82 */ /* 0x000fe20008000000 */
[----:B------:R-:W-:Y:S01]  /*1980*/  UMOV UR12, UR36 ;  /* 0x00000024000c7c82 */ /* 0x000fe20008000000 */
[----:B------:R-:W-:Y:S01]  /*1990*/  UMOV UR9, UR33 ;  /* 0x0000002100097c82 */ /* 0x000fe20008000000 */
[----:B------:R-:W-:Y:S01]  /*19a0*/  UMOV UR11, UR35 ;  /* 0x00000023000b7c82 */ /* 0x000fe20008000000 */
[----:B------:R1:W-:Y:S01]  /*19b0*/  UTMALDG.3D [UR16], [UR28], desc[UR26] ;  /* 0x00001a101c0075b4 */ /* 0x0003e20008011000 */
[----:B------:R-:W-:Y:S01]  /*19c0*/  UIADD3 UR24, UPT, UPT, UR24, 0x1, URZ ;  /* 0x0000000118187890 */ /* 0x000fe2000fffe0ff */
[----:B------:R-:W-:Y:S01]  /*19d0*/  UMOV UR21, UR5 ;  /* 0x0000000500157c82 */ /* 0x000fe20008000000 */
[----:B------:R-:W-:-:S02]  /*19e0*/  UMOV UR25, UR6 ;  /* 0x0000000600197c82 */ /* 0x000fc40008000000 */
[----:B------:R-:W-:Y:S01]  /*19f0*/  UISETP.NE.AND UP0, UPT, UR24, UR5, UPT ;  /* 0x000000051800728c */ /* 0x000fe2000bf05270 */
[----:B------:R1:W-:Y:S08]  /*1a00*/  UTMALDG.3D [UR8], [UR28], desc[UR26] ;  /* 0x00001a081c0075b4 */ /* 0x0003f00008011000 */
[----:B------:R-:W-:Y:S05]  /*1a10*/  BRA.U UP0, `(.L_x_25) ;  /* 0xfffffffd004c7547 */ /* 0x000fea000b83ffff */
.L_x_20:
[----:B-1----:R-:W-:Y:S01]  /*1a20*/  ULEA UR8, UR6, UR4, 0x3 ;  /* 0x0000000406087291 */ /* 0x002fe2000f8e18ff */
[----:B------:R-:W-:Y:S01]  /*1a30*/  SHF.L.U32 R2, R17, 0x1f, RZ ;  /* 0x0000001f11027819 */ /* 0x000fe200000006ff */
[----:B------:R-:W-:Y:S01]  /*1a40*/  @!P1 SYNCS.ARRIVE.TRANS64.A1T0 RZ, [UR4+0x98], RZ ;  /* 0x000098ffffff99a7 */ /* 0x000fe20008100004 */
[----:B------:R-:W-:-:S06]  /*1a50*/  UISETP.GT.AND UP0, UPT, UR15, UR14, UPT ;  /* 0x0000000e0f00728c */ /* 0x000fcc000bf04270 */
[----:B--2---:R1:W2:Y:S03]  /*1a60*/  SYNCS.PHASECHK.TRANS64.TRYWAIT P0, [UR8+0x28], R2 ;  /* 0x00002802ff0075a7 */ /* 0x0042a60008001108 */
[----:B------:R-:W-:Y:S05]  /*1a70*/  BRA.U !UP0, `(.L_x_26) ;  /* 0x0000000108c47547 */ /* 0x000fea000b800000 */
[----:B------:R-:W-:Y:S02]  /*1a80*/  UIADD3 UR29, UPT, UPT, UR7, UR21, URZ ;  /* 0x00000015071d7290 */ /* 0x000fe4000fffe0ff */
[----:B------:R-:W-:Y:S01]  /*1a90*/  UIADD3 UR10, UPT, UPT, UR18, 0x80, URZ ;  /* 0x00000080120a7890 */ /* 0x000fe2000fffe0ff */
[----:B------:R-:W-:-:S11]  /*1aa0*/  UMOV UR35, UR6 ;  /* 0x0000000600237c82 */ /* 0x000fd60008000000 */
.L_x_31:
[----:B-1----:R-:W-:Y:S01]  /*1ab0*/  ULEA UR25, UR35, UR4, 0x3 ;  /* 0x0000000423197291 */ /* 0x002fe2000f8e18ff */
[----:B--2---:R-:W-:Y:S01]  /*1ac0*/  @!P5 MOV R3, 0xa000 ;  /* 0x0000a0000003d802 */ /* 0x004fe20000000f00 */
[----:B--2---:R-:W-:Y:S10]  /*1ad0*/  @P0 BRA `(.L_x_27) ;  /* 0x00000000000c0947 */ /* 0x004ff40003800000 */
[----:B------:R-:W-:-:S04]  /*1ae0*/  SHF.L.U32 R4, R17, 0x1f, RZ ;  /* 0x0000001f11047819 */ /* 0x000fc800000006ff */
[----:B------:R-:W2:Y:S02]  /*1af0*/  SYNCS.PHASECHK.TRANS64.TRYWAIT P0, [UR25+0x28], R4 ;  /* 0x00002804ff0075a7 */ /* 0x000ea40008001119 */
[----:B--2---:R-:W-:Y:S05]  /*1b00*/  @!P0 BRA `(.L_x_28) ;  /* 0x0000007400bc8947 */ /* 0x004fea0003800000 */
.L_x_27:
[----:B------:R2:W-:Y:S01]  /*1b10*/  @!P5 SYNCS.ARRIVE.TRANS64 RZ, [UR25], R3 ;  /* 0x00000003ffffd9a7 */ /* 0x0005e20008000019 */
[----:B------:R-:W-:Y:S04]  /*1b20*/  BSSY.RECONVERGENT B0, `(.L_x_29) ;  /* 0x0000003000007945 */ /* 0x000fe80003800200 */
[----:B------:R-:W-:Y:S05]  /*1b30*/  @P4 BRA `(.L_x_30) ;  /* 0x0000000000044947 */ /* 0x000fea0003800000 */
[----:B------:R-:W-:Y:S05]  /*1b40*/  BPT.TRAP 0x1 ;  /* 0x000000040000795c */ /* 0x000fea0000300000 */
.L_x_30:
[----:B------:R-:W-:Y:S05]  /*1b50*/  BSYNC.RECONVERGENT B0 ;  /* 0x0000000000007941 */ /* 0x000fea0003800200 */
.L_x_29:
        /* <DEDUP_REMOVED lines=10> */
[----:B------:R-:W-:Y:S01]  /*1c00*/  UIADD3 UR24, UPT, UPT, UR24, 0x6400, URZ ;  /* 0x0000640018187890 */ /* 0x000fe2000fffe0ff */
[----:B-1----:R-:W-:Y:S01]  /*1c10*/  SHF.L.U32 R2, R17, 0x1f, RZ ;  /* 0x0000001f11027819 */ /* 0x002fe200000006ff */
[----:B------:R-:W-:Y:S02]  /*1c20*/  UIADD3.X UR39, UPT, UPT, URZ, UR23, URZ, UP1, !UPT ;  /* 0x00000017ff277290 */ /* 0x000fe40008ffe4ff */
[----:B------:R-:W-:Y:S01]  /*1c30*/  UIADD3.X UR33, UPT, UPT, URZ, UR23, URZ, UP0, !UPT ;  /* 0x00000017ff217290 */ /* 0x000fe200087fe4ff */
[----:B------:R1:W1:Y:S01]  /*1c40*/  SYNCS.PHASECHK.TRANS64.TRYWAIT P0, [UR8+0x28], R2 ;  /* 0x00002802ff0075a7 */ /* 0x0002620008001108 */
[----:B------:R-:W-:Y:S01]  /*1c50*/  ULEA UR8, UR35, UR4, 0xf ;  /* 0x0000000423087291 */ /* 0x000fe2000f8e78ff */
[----:B------:R-:W-:Y:S01]  /*1c60*/  UMOV UR30, 0x0 ;  /* 0x00000000001e7882 */ /* 0x000fe20000000000 */
[----:B------:R-:W-:-:S02]  /*1c70*/  UMOV UR31, 0x10000000 ;  /* 0x10000000001f7882 */ /* 0x000fc40000000000 */
[----:B------:R-:W-:Y:S02]  /*1c80*/  UIADD3 UR16, UPT, UPT, UR8, 0x10400, URZ ;  /* 0x0001040008107890 */ /* 0x000fe4000fffe0ff */
[----:B------:R-:W-:Y:S01]  /*1c90*/  UIADD3 UR8, UPT, UPT, UR8, 0x14400, URZ ;  /* 0x0001440008087890 */ /* 0x000fe2000fffe0ff */
[----:B------:R-:W-:Y:S01]  /*1ca0*/  UMOV UR26, UR34 ;  /* 0x00000022001a7c82 */ /* 0x000fe20008000000 */
[----:B------:R-:W-:Y:S01]  /*1cb0*/  UMOV UR28, UR36 ;  /* 0x00000024001c7c82 */ /* 0x000fe20008000000 */
[----:B------:R-:W-:Y:S01]  /*1cc0*/  UMOV UR17, UR25 ;  /* 0x0000001900117c82 */ /* 0x000fe20008000000 */
[----:B------:R-:W-:Y:S01]  /*1cd0*/  UMOV UR20, UR36 ;  /* 0x0000002400147c82 */ /* 0x000fe20008000000 */
[----:B------:R-:W-:Y:S01]  /*1ce0*/  UMOV UR19, UR27 ;  /* 0x0000001b00137c82 */ /* 0x000fe20008000000 */
[----:B------:R-:W-:Y:S01]  /*1cf0*/  UMOV UR12, UR36 ;  /* 0x00000024000c7c82 */ /* 0x000fe20008000000 */
[----:B------:R-:W-:Y:S01]  /*1d00*/  UMOV UR9, UR25 ;  /* 0x0000001900097c82 */ /* 0x000fe20008000000 */
[----:B------:R1:W-:Y:S01]  /*1d10*/  UTMALDG.3D [UR24], [UR38], desc[UR30] ;  /* 0x00001e18260075b4 */ /* 0x0003e20008011000 */
[----:B------:R-:W-:Y:S01]  /*1d20*/  UMOV UR11, UR27 ;  /* 0x0000001b000b7c82 */ /* 0x000fe20008000000 */
[----:B------:R-:W-:Y:S01]  /*1d30*/  UIADD3 UR21, UPT, UPT, UR21, 0x1, URZ ;  /* 0x0000000115157890 */ /* 0x000fe2000fffe0ff */
[----:B------:R-:W-:-:S03]  /*1d40*/  UMOV UR35, UR6 ;  /* 0x0000000600237c82 */ /* 0x000fc60008000000 */
[----:B------:R-:W-:Y:S01]  /*1d50*/  UISETP.NE.AND UP0, UPT, UR21, UR29, UPT ;  /* 0x0000001d1500728c */ /* 0x000fe2000bf05270 */
[----:B------:R1:W-:Y:S01]  /*1d60*/  UTMALDG.3D [UR16], [UR32], desc[UR30] ;  /* 0x00001e10200075b4 */ /* 0x0003e20008011000 */
[----:B------:R1:W-:Y:S07]  /*1d70*/  UTMALDG.3D [UR8], [UR32], desc[UR30] ;  /* 0x00001e08200075b4 */ /* 0x0003ee0008011000 */
[----:B------:R-:W-:Y:S05]  /*1d80*/  BRA.U UP0, `(.L_x_31) ;  /* 0xfffffffd00487547 */ /* 0x000fea000b83ffff */
.L_x_26:
[C---:B-1----:R-:W-:Y:S01]  /*1d90*/  LEA R2, R16.reuse, UR4, 0x3 ;  /* 0x0000000410027c11 */ /* 0x042fe2000f8e18ff */
[----:B------:R-:W-:Y:S01]  /*1da0*/  NOP ;  /* 0x0000000000007918 */ /* 0x000fe20000000000 */
[----:B--2---:R-:W-:Y:S02]  /*1db0*/  SHF.L.U32 R3, R13, 0x1f, RZ ;  /* 0x0000001f0d037819 */ /* 0x004fe400000006ff */
[----:B------:R-:W-:Y:S02]  /*1dc0*/  LEA R4, R16, UR4, 0x4 ;  /* 0x0000000410047c11 */ /* 0x000fe4000f8e20ff */
[----:B------:R-:W1:Y:S02]  /*1dd0*/  SYNCS.PHASECHK.TRANS64.TRYWAIT P0, [R2+URZ+0xa0], R3 ;  /* 0x0000a003020075a7 */ /* 0x000e6400080011ff */
[----:B-1----:R-:W-:Y:S05]  /*1de0*/  @!P0 BRA `(.L_x_32) ;  /* 0x00000074001c8947 */ /* 0x002fea0003800000 */
.L_x_129:
[----:B------:R-:W2:Y:S01]  /*1df0*/  LDS.128 R4, [R4+0x130] ;  /* 0x0001300004047984 */ /* 0x000ea20000000c00 */
[----:B---3--:R-:W-:Y:S01]  /*1e00*/  ISETP.GE.AND P0, PT, R40, 0x1, PT ;  /* 0x000000012800780c */ /* 0x008fe20003f06270 */
[----:B-1----:R-:W-:Y:S01]  /*1e10*/  VIADD R2, R2, 0xb0 ;  /* 0x000000b002027836 */ /* 0x002fe20000000000 */
[----:B------:R-:W-:Y:S01]  /*1e20*/  @!PT LDS RZ, [RZ] ;  /* 0x00000000fffff984 */ /* 0x000fe20000000800 */
[----:B------:R-:W-:Y:S01]  /*1e30*/  @!PT LDS RZ, [RZ] ;  /* 0x00000000fffff984 */ /* 0x000fe20000000800 */
[----:B------:R-:W-:Y:S01]  /*1e40*/  @!PT LDS RZ, [RZ] ;  /* 0x00000000fffff984 */ /* 0x000fe20000000800 */
[----:B------:R-:W-:Y:S01]  /*1e50*/  @!PT LDS RZ, [RZ] ;  /* 0x00000000fffff984 */ /* 0x000fe20000000800 */
[----:B------:R1:W-:Y:S06]  /*1e60*/  MEMBAR.ALL.CTA ;  /* 0x0000000000007992 */ /* 0x0003ec0000008000 */
[----:B-1----:R-:W1:Y:S01]  /*1e70*/  FENCE.VIEW.ASYNC.S ;  /* 0x00000000000073c6 */ /* 0x002e620000000000 */
[----:B------:R-:W-:-:S04]  /*1e80*/  PRMT R2, RZ, 0x654, R2 ;  /* 0x00000654ff027816 */ /* 0x000fc80000000002 */
[----:B-1----:R1:W-:Y:S01]  /*1e90*/  SYNCS.ARRIVE.TRANS64.RED.A1T0 RZ, [R2+URZ], RZ ;  /* 0x000000ff02ff79a7 */ /* 0x0023e200081004ff */
[----:B--2---:R-:W-:-:S13]  /*1ea0*/  LOP3.LUT P2, RZ, R6, 0x1, RZ, 0xc0, !PT ;  /* 0x0000000106ff7812 */ /* 0x004fda000784c0ff */
[----:B------:R-:W-:Y:S01]  /*1eb0*/  @P2 SHF.R.U32.HI R3, RZ, 0x10, R5 ;  /* 0x00000010ff032819 */ /* 0x000fe20000011605 */
[----:B------:R-:W-:Y:S01]  /*1ec0*/  VOTEU.ANY UP0, P2 ;  /* 0x0000000000ff7886 */ /* 0x000fe20001000100 */
[----:B------:R-:W-:Y:S02]  /*1ed0*/  @P2 MOV R10, R4 ;  /* 0x00000004000a2202 */ /* 0x000fe40000000f00 */
[----:B------:R-:W-:Y:S02]  /*1ee0*/  @P2 R2UR.BROADCAST UR8, R3 ;  /* 0x00000000030822ca */ /* 0x000fe400008e0000 */
[----:B------:R-:W-:-:S11]  /*1ef0*/  @P2 LOP3.LUT R9, R5, 0xffff, RZ, 0xc0, !PT ;  /* 0x0000ffff05092812 */ /* 0x000fd600078ec0ff */
[----:B------:R-:W-:Y:S01]  /*1f00*/  @UP0 UMOV UR36, UR8 ;  /* 0x0000000800240c82 */ /* 0x000fe20008000000 */
[----:B-1----:R-:W-:Y:S05]  /*1f10*/  @!P0 BRA `(.L_x_33) ;  /* 0x0000000000b88947 */ /* 0x002fea0003800000 */
[----:B------:R-:W4:Y:S01]  /*1f20*/  LDC.64 R4, c[0x0][0xb18] ;  /* 0x0002c600ff047b82 */ /* 0x000f220000000a00 */
[----:B------:R-:W-:-:S07]  /*1f30*/  ISETP.NE.AND P3, PT, R40, 0x1, PT ;  /* 0x000000012800780c */ /* 0x000fce0003f65270 */
[----:B------:R-:W1:Y:S08]  /*1f40*/  LDC.64 R6, c[0x0][0xb10] ;  /* 0x0002c400ff067b82 */ /* 0x000e700000000a00 */
[----:B------:R-:W2:Y:S08]  /*1f50*/  LDC R14, c[0x0][0xb20] ;  /* 0x0002c800ff0e7b82 */ /* 0x000eb00000000800 */
[----:B------:R-:W3:Y:S01]  /*1f60*/  LDC R15, c[0x0][0xb0c] ;  /* 0x0002c300ff0f7b82 */ /* 0x000ee20000000800 */
[----:B----4-:R-:W-:Y:S01]  /*1f70*/  IMAD.HI.U32 R19, R0, R5, RZ ;  /* 0x0000000500137227 */ /* 0x010fe200078e00ff */
[----:B------:R-:W-:-:S03]  /*1f80*/  ISETP.NE.AND P0, PT, R4, 0x1, PT ;  /* 0x000000010400780c */ /* 0x000fc60003f05270 */
[----:B------:R-:W-:-:S03]  /*1f90*/  IMAD.HI.U32 R5, R9, R5, RZ ;  /* 0x0000000509057227 */ /* 0x000fc600078e00ff */
[----:B------:R-:W4:Y:S01]  /*1fa0*/  LDC.64 R2, c[0x0][0xb28] ;  /* 0x0002ca00ff027b82 */ /* 0x000f220000000a00 */
[----:B-1----:R-:W-:-:S04]  /*1fb0*/  IMAD.HI.U32 R20, R8, R6, RZ ;  /* 0x0000000608147227 */ /* 0x002fc800078e00ff */
[----:B------:R-:W-:Y:S01]  /*1fc0*/  IMAD.HI.U32 R21, R10, R6, RZ ;  /* 0x000000060a157227 */ /* 0x000fe200078e00ff */
[----:B------:R-:W-:Y:S02]  /*1fd0*/  SHF.R.U32.HI R20, RZ, R7, R20 ;  /* 0x00000007ff147219 */ /* 0x000fe40000011614 */
[-C--:B--2---:R-:W-:Y:S02]  /*1fe0*/  SHF.R.U32.HI R19, RZ, R14.reuse, R19 ;  /* 0x0000000eff137219 */ /* 0x084fe40000011613 */
[----:B------:R-:W-:Y:S02]  /*1ff0*/  SHF.R.U32.HI R5, RZ, R14, R5 ;  /* 0x0000000eff057219 */ /* 0x000fe40000011605 */
[----:B------:R-:W-:Y:S02]  /*2000*/  SEL R19, R0, R19, !P0 ;  /* 0x0000001300137207 */ /* 0x000fe40004000000 */
[----:B------:R-:W-:Y:S02]  /*2010*/  SHF.R.U32.HI R21, RZ, R7, R21 ;  /* 0x00000007ff157219 */ /* 0x000fe40000011615 */
[----:B---3--:R-:W-:-:S02]  /*2020*/  ISETP.NE.AND P1, PT, R15, 0x1, PT ;  /* 0x000000010f00780c */ /* 0x008fc40003f25270 */
[----:B------:R-:W-:Y:S02]  /*2030*/  SEL R5, R9, R5, !P0 ;  /* 0x0000000509057207 */ /* 0x000fe40004000000 */
[----:B------:R-:W-:Y:S02]  /*2040*/  SEL R20, R8, R20, !P1 ;  /* 0x0000001408147207 */ /* 0x000fe40004800000 */
[----:B------:R-:W-:Y:S01]  /*2050*/  SEL R21, R10, R21, !P1 ;  /* 0x000000150a157207 */ /* 0x000fe20004800000 */
[----:B----4-:R-:W-:-:S04]  /*2060*/  IMAD.HI.U32 R18, R19, R2, RZ ;  /* 0x0000000213127227 */ /* 0x010fc800078e00ff */
        /* <DEDUP_REMOVED lines=10> */
[----:B------:R-:W-:-:S04]  /*2110*/  @!P0 IMAD.HI.U32 R7, R21, R2, RZ ;  /* 0x0000000215078227 */ /* 0x000fc800078e00ff */
[----:B------:R-:W-:Y:S01]  /*2120*/  IMAD.MOV R2, RZ, RZ, -R6 ;  /* 0x000000ffff027224 */ /* 0x000fe200078e0a06 */
[----:B------:R-:W-:Y:S02]  /*2130*/  @!P0 SHF.R.U32.HI R3, RZ, R3, R7 ;  /* 0x00000003ff038219 */ /* 0x000fe40000011607 */
[----:B------:R-:W-:Y:S01]  /*2140*/  IADD3 R7, PT, PT, -R5, RZ, RZ ;  /* 0x000000ff05077210 */ /* 0x000fe20007ffe1ff */
[----:B------:R-:W-:Y:S01]  /*2150*/  IMAD R2, R40, R2, R5 ;  /* 0x0000000228027224 */ /* 0x000fe200078e0205 */
        /* <DEDUP_REMOVED lines=10> */
.L_x_33:
[----:B------:R-:W1:Y:S02]  /*2200*/  LDCU UR8, c[0x0][0xb30] ;  /* 0x00016600ff0877ac */ /* 0x000e640008000800 */
[----:B-1----:R-:W-:-:S09]  /*2210*/  UISETP.NE.AND UP0, UPT, UR8, 0x1, UPT ;  /* 0x000000010800788c */ /* 0x002fd2000bf05270 */
[----:B------:R-:W-:Y:S05]  /*2220*/  BRA.U UP0, `(.L_x_34) ;  /* 0x0000000100407547 */ /* 0x000fea000b800000 */
[----:B------:R-:W1:Y:S08]  /*2230*/  LDC.64 R4, c[0x0][0xb10] ;  /* 0x0002c400ff047b82 */ /* 0x000e700000000a00 */
[----:B------:R-:W2:Y:S08]  /*2240*/  LDC.64 R2, c[0x0][0xb18] ;  /* 0x0002c600ff027b82 */ /* 0x000eb00000000a00 */
[----:B------:R-:W3:Y:S08]  /*2250*/  LDC R6, c[0x0][0xb20] ;  /* 0x0002c800ff067b82 */ /* 0x000ef00000000800 */
[----:B------:R-:W4:Y:S01]  /*2260*/  LDC R7, c[0x0][0xb0c] ;  /* 0x0002c300ff077b82 */ /* 0x000f220000000800 */
[----:B-1----:R-:W-:-:S05]  /*2270*/  IMAD.HI.U32 R4, R10, R4, RZ ;  /* 0x000000040a047227 */ /* 0x002fca00078e00ff */
[----:B------:R-:W-:Y:S01]  /*2280*/  SHF.R.U32.HI R4, RZ, R5, R4 ;  /* 0x00000005ff047219 */ /* 0x000fe20000011604 */
[----:B--2---:R-:W-:Y:S01]  /*2290*/  IMAD.HI.U32 R3, R9, R3, RZ ;  /* 0x0000000309037227 */ /* 0x004fe200078e00ff */
[----:B------:R-:W-:-:S04]  /*22a0*/  ISETP.NE.AND P0, PT, R2, 0x1, PT ;  /* 0x000000010200780c */ /* 0x000fc80003f05270 */
[----:B---3--:R-:W-:-:S04]  /*22b0*/  SHF.R.U32.HI R3, RZ, R6, R3 ;  /* 0x00000006ff037219 */ /* 0x008fc80000011603 */
[----:B------:R-:W-:Y:S02]  /*22c0*/  SEL R3, R9, R3, !P0 ;  /* 0x0000000309037207 */ /* 0x000fe40004000000 */
[----:B----4-:R-:W-:-:S04]  /*22d0*/  ISETP.NE.AND P1, PT, R7, 0x1, PT ;  /* 0x000000010700780c */ /* 0x010fc80003f25270 */
[----:B------:R-:W-:-:S05]  /*22e0*/  SEL R4, R10, R4, !P1 ;  /* 0x000000040a047207 */ /* 0x000fca0004800000 */
[----:B------:R-:W-:Y:S02]  /*22f0*/  IMAD.IADD R5, R3, 0x1, -R4 ;  /* 0x0000000103057824 */ /* 0x000fe400078e0a04 */
[----:B------:R-:W-:Y:S02]  /*2300*/  IMAD.IADD R3, R4, 0x1, -R3 ;  /* 0x0000000104037824 */ /* 0x000fe400078e0a03 */
[----:B------:R-:W-:Y:S02]  /*2310*/  IMAD R10, R5, R7, R10 ;  /* 0x00000007050a7224 */ /* 0x000fe400078e020a */
[----:B------:R-:W-:-:S07]  /*2320*/  IMAD R9, R3, R2, R9 ;  /* 0x0000000203097224 */ /* 0x000fce00078e0209 */
.L_x_34:
[----:B------:R-:W-:Y:S01]  /*2330*/  VIADD R16, R16, 0x1 ;  /* 0x0000000110107836 */ /* 0x000fe20000000000 */
[----:B------:R-:W-:Y:S01]  /*2340*/  PLOP3.LUT P1, PT, PT, PT, PT, 0x80, 0x8 ;  /* 0x000000000008781c */ /* 0x000fe20003f2f070 */
[----:B------:R-:W-:Y:S02]  /*2350*/  IMAD.IADD R15, R10, 0x1, R95 ;  /* 0x000000010a0f7824 */ /* 0x000fe400078e025f */
[----:B------:R-:W-:Y:S01]  /*2360*/  IMAD.IADD R14, R9, 0x1, R94 ;  /* 0x00000001090e7824 */ /* 0x000fe200078e025e */
[----:B------:R-:W-:-:S04]  /*2370*/  ISETP.NE.AND P0, PT, R16, 0x2, PT ;  /* 0x000000021000780c */ /* 0x000fc80003f05270 */
[----:B------:R-:W-:Y:S02]  /*2380*/  SEL R2, RZ, 0x1, P0 ;  /* 0x00000001ff027807 */ /* 0x000fe40000000000 */
[----:B------:R-:W-:Y:S02]  /*2390*/  SEL R16, R16, RZ, P0 ;  /* 0x000000ff10107207 */ /* 0x000fe40000000000 */
[----:B------:R-:W-:Y:S01]  /*23a0*/  LOP3.LUT R13, R13, R2, RZ, 0x3c, !PT ;  /* 0x000000020d0d7212 */ /* 0x000fe200078e3cff */
[----:B------:R-:W-:Y:S06]  /*23b0*/  @P2 BRA `(.L_x_35) ;  /* 0xfffffff000682947 */ /* 0x000fec000383ffff */
[----:B------:R-:W-:Y:S01]  /*23c0*/  UIADD3 UR4, UPT, UPT, UR4, 0x28, URZ ;  /* 0x0000002804047890 */ /* 0x000fe2000fffe0ff */
[----:B------:R-:W-:-:S03]  /*23d0*/  SHF.L.U32 R2, R17, 0x1f, RZ ;  /* 0x0000001f11027819 */ /* 0x000fc600000006ff */
[----:B------:R-:W-:-:S09]  /*23e0*/  ULEA UR5, UR6, UR4, 0x3 ;  /* 0x0000000406057291 */ /* 0x000fd2000f8e18ff */
[----:B------:R-:W1:Y:S02]  /*23f0*/  SYNCS.PHASECHK.TRANS64.TRYWAIT P0, [UR5], R2 ;  /* 0x00000002ff0075a7 */ /* 0x000e640008001105 */
[----:B-1----:R-:W-:Y:S05]  /*2400*/  @!P0 BRA `(.L_x_36) ;  /* 0x0000006c00a88947 */ /* 0x002fea0003800000 */
.L_x_131:
[----:B------:R-:W-:-:S04]  /*2410*/  UIADD3 UR6, UPT, UPT, UR6, 0x1, URZ ;  /* 0x0000000106067890 */ /* 0x000fc8000fffe0ff */
[----:B------:R-:W-:-:S04]  /*2420*/  UISETP.NE.AND UP0, UPT, UR6, 0x5, UPT ;  /* 0x000000050600788c */ /* 0x000fc8000bf05270 */
[----:B------:R-:W-:Y:S02]  /*2430*/  USEL UR7, URZ, 0x1, UP0 ;  /* 0x00000001ff077887 */ /* 0x000fe40008000000 */
[----:B------:R-:W-:-:S04]  /*2440*/  USEL UR6, UR6, URZ, UP0 ;  /* 0x000000ff06067287 */ /* 0x000fc80008000000 */
[----:B------:R-:W-:Y:S01]  /*2450*/  ULEA UR5, UR6, UR4, 0x3 ;  /* 0x0000000406057291 */ /* 0x000fe2000f8e18ff */
[----:B-1----:R-:W-:-:S04]  /*2460*/  LOP3.LUT R2, R17, UR7, RZ, 0x3c, !PT ;  /* 0x0000000711027c12 */ /* 0x002fc8000f8e3cff */
[----:B------:R-:W-:-:S04]  /*2470*/  SHF.L.U32 R3, R2, 0x1f, RZ ;  /* 0x0000001f02037819 */ /* 0x000fc800000006ff */
[----:B------:R-:W1:Y:S02]  /*2480*/  SYNCS.PHASECHK.TRANS64.TRYWAIT P0, [UR5], R3 ;  /* 0x00000003ff0075a7 */ /* 0x000e640008001105 */
[----:B-1----:R-:W-:Y:S05]  /*2490*/  @!P0 BRA `(.L_x_37) ;  /* 0x0000006c009c8947 */ /* 0x002fea0003800000 */
.L_x_133:
[----:B------:R-:W-:-:S04]  /*24a0*/  UIADD3 UR6, UPT, UPT, UR6, 0x1, URZ ;  /* 0x0000000106067890 */ /* 0x000fc8000fffe0ff */
[----:B------:R-:W-:-:S04]  /*24b0*/  UISETP.NE.AND UP0, UPT, UR6, 0x5, UPT ;  /* 0x000000050600788c */ /* 0x000fc8000bf05270 */
[----:B------:R-:W-:Y:S02]  /*24c0*/  USEL UR7, URZ, 0x1, UP0 ;  /* 0x00000001ff077887 */ /* 0x000fe40008000000 */
[----:B------:R-:W-:-:S04]  /*24d0*/  USEL UR6, UR6, URZ, UP0 ;  /* 0x000000ff06067287 */ /* 0x000fc80008000000 */
[----:B------:R-:W-:Y:S01]  /*24e0*/  ULEA UR5, UR6, UR4, 0x3 ;  /* 0x0000000406057291 */ /* 0x000fe2000f8e18ff */
[----:B------:R-:W-:-:S04]  /*24f0*/  LOP3.LUT R2, R2, UR7, RZ, 0x3c, !PT ;  /* 0x0000000702027c12 */ /* 0x000fc8000f8e3cff */
[----:B-1----:R-:W-:-:S04]  /*2500*/  SHF.L.U32 R3, R2, 0x1f, RZ ;  /* 0x0000001f02037819 */ /* 0x002fc800000006ff */
[----:B------:R-:W1:Y:S02]  /*2510*/  SYNCS.PHASECHK.TRANS64.TRYWAIT P0, [UR5], R3 ;  /* 0x00000003ff0075a7 */ /* 0x000e640008001105 */
[----:B-1----:R-:W-:Y:S05]  /*2520*/  @!P0 BRA `(.L_x_38) ;  /* 0x0000006c00908947 */ /* 0x002fea0003800000 */
.L_x_135:
        /* <DEDUP_REMOVED lines=9> */
.L_x_137:
[----:B------:R-:W-:-:S04]  /*25c0*/  UIADD3 UR6, UPT, UPT, UR6, 0x1, URZ ;  /* 0x0000000106067890 */ /* 0x000fc8000fffe0ff */
[----:B------:R-:W-:-:S04]  /*25d0*/  UISETP.NE.AND UP0, UPT, UR6, 0x5, UPT ;  /* 0x000000050600788c */ /* 0x000fc8000bf05270 */
[----:B------:R-:W-:Y:S02]  /*25e0*/  USEL UR5, URZ, 0x1, UP0 ;  /* 0x00000001ff057887 */ /* 0x000fe40008000000 */
[----:B------:R-:W-:-:S04]  /*25f0*/  USEL UR6, UR6, URZ, UP0 ;  /* 0x000000ff06067287 */ /* 0x000fc80008000000 */
[----:B------:R-:W-:Y:S01]  /*2600*/  ULEA UR6, UR6, UR4, 0x3 ;  /* 0x0000000406067291 */ /* 0x000fe2000f8e18ff */
[----:B------:R-:W-:-:S04]  /*2610*/  LOP3.LUT R2, R2, UR5, RZ, 0x3c, !PT ;  /* 0x0000000502027c12 */ /* 0x000fc8000f8e3cff */
[----:B------:R-:W-:Y:S01]  /*2620*/  SHF.L.U32 R2, R2, 0x1f, RZ ;  /* 0x0000001f02027819 */ /* 0x000fe200000006ff */
[----:B-1--4-:R-:W-:-:S07]  /*2630*/  IMAD.U32 R0, RZ, RZ, UR6 ;  /* 0x00000006ff007e24 */ /* 0x012fce000f8e00ff */
.L_x_40:
[----:B-1----:R1:W2:Y:S02]  /*2640*/  SYNCS.PHASECHK.TRANS64.TRYWAIT P0, [R0+URZ], R2 ;  /* 0x00000002000075a7 */ /* 0x0022a400080011ff */
[----:B--2---:R-:W-:Y:S05]  /*2650*/  @!P0 NANOSLEEP.SYNCS 0x989680 ;  /* 0x009896800000895d */ /* 0x004fea0003900000 */
[----:B------:R-:W2:Y:S02]  /*2660*/  @!P0 SYNCS.PHASECHK.TRANS64 P0, [R0+URZ], R2 ;  /* 0x00000002000085a7 */ /* 0x000ea400080010ff */
[----:B--2---:R-:W-:Y:S05]  /*2670*/  @P0 EXIT ;  /* 0x000000000000094d */ /* 0x004fea0003800000 */
[----:B------:R-:W-:Y:S05]  /*2680*/  BRA `(.L_x_40) ;  /* 0xfffffffc00ec7947 */ /* 0x000fea000383ffff */
.L_x_17:
[----:B------:R-:W-:-:S04]  /*2690*/  UISETP.NE.AND UP1, UPT, UR37, URZ, UPT ;  /* 0x000000ff2500728c */ /* 0x000fc8000bf25270 */
[----:B------:R-:W-:-:S09]  /*26a0*/  UISETP.NE.OR UP1, UPT, UR8, 0x1, UP1 ;  /* 0x000000010800788c */ /* 0x000fd20008f25670 */
[----:B------:R-:W-:Y:S05]  /*26b0*/  BRA.U UP1, `(.L_x_41) ;  /* 0x0000000501487547 */ /* 0x000fea000b800000 */
[----:B------:R-:W-:Y:S01]  /*26c0*/  ISETP.NE.AND P2, PT, R2, RZ, PT ;  /* 0x000000ff0200720c */ /* 0x000fe20003f45270 */
[----:B------:R-:W-:Y:S01]  /*26d0*/  IMAD.MOV.U32 R12, RZ, RZ, 0x1 ;  /* 0x00000001ff0c7424 */ /* 0x000fe200078e00ff */
[----:B------:R-:W-:Y:S02]  /*26e0*/  CS2R R10, SRZ ;  /* 0x00000000000a7805 */ /* 0x000fe4000001ff00 */
[----:B------:R-:W-:Y:S01]  /*26f0*/  CS2R R8, SRZ ;  /* 0x0000000000087805 */ /* 0x000fe2000001ff00 */
[----:B------:R-:W-:Y:S01]  /*2700*/  UMOV UR4, 0x400 ;  /* 0x0000040000047882 */ /* 0x000fe20000000000 */
[----:B------:R-:W-:Y:S01]  /*2710*/  UMOV UR6, URZ ;  /* 0x000000ff00067c82 */ /* 0x000fe20008000000 */
[----:B------:R-:W-:-:S12]  /*2720*/  ULEA UR37, UR37, UR4, 0x18 ;  /* 0x0000000425257291 */ /* 0x000fd8000f8ec0ff */
.L_x_45:
[----:B------:R-:W-:Y:S02]  /*2730*/  LEA R0, R8, UR37, 0x3 ;  /* 0x0000002508007c11 */ /* 0x000fe4000f8e18ff */
[----:B------:R-:W-:-:S03]  /*2740*/  SHF.L.U32 R4, R9, 0x1f, RZ ;  /* 0x0000001f09047819 */ /* 0x000fc600000006ff */
[----:B------:R-:W-:Y:S01]  /*2750*/  VIADD R5, R0, 0x110 ;  /* 0x0000011000057836 */ /* 0x000fe20000000000 */
[----:B------:R-:W1:Y:S02]  /*2760*/  SYNCS.PHASECHK.TRANS64.TRYWAIT P0, [R0+URZ+0x100], R4 ;  /* 0x00010004000075a7 */ /* 0x000e6400080011ff */
[----:B-1----:R-:W-:Y:S05]  /*2770*/  @!P0 BRA `(.L_x_42) ;  /* 0x0000006c002c8947 */ /* 0x002fea0003800000 */
.L_x_138:
[----:B------:R-:W-:Y:S01]  /*2780*/  ULEA UR5, UR6, UR37, 0x3 ;  /* 0x0000002506057291 */ /* 0x000fe2000f8e18ff */
[----:B-1----:R-:W-:Y:S01]  /*2790*/  PRMT R0, RZ, 0x654, R5 ;  /* 0x00000654ff007816 */ /* 0x002fe20000000005 */
[----:B------:R-:W-:Y:S01]  /*27a0*/  @!P2 IMAD.MOV.U32 R4, RZ, RZ, 0x10 ;  /* 0x00000010ff04a424 */ /* 0x000fe200078e00ff */
[----:B------:R-:W-:Y:S01]  /*27b0*/  SHF.L.U32 R5, R12, 0x1f, RZ ;  /* 0x0000001f0c057819 */ /* 0x000fe200000006ff */
[----:B------:R-:W-:Y:S01]  /*27c0*/  UIADD3 UR4, UPT, UPT, UR5, 0xa0, URZ ;  /* 0x000000a005047890 */ /* 0x000fe2000fffe0ff */
[----:B------:R1:W-:Y:S05]  /*27d0*/  SYNCS.ARRIVE.TRANS64.RED.A1T0 RZ, [R0+URZ], RZ ;  /* 0x000000ff00ff79a7 */ /* 0x0003ea00081004ff */
[----:B------:R-:W-:Y:S01]  /*27e0*/  IMAD.U32 R6, RZ, RZ, UR4 ;  /* 0x00000004ff067e24 */ /* 0x000fe2000f8e00ff */
[----:B------:R-:W2:Y:S04]  /*27f0*/  SYNCS.PHASECHK.TRANS64.TRYWAIT P0, [UR5+0xb0], R5 ;  /* 0x0000b005ff0075a7 */ /* 0x000ea80008001105 */
[----:B------:R-:W-:Y:S01]  /*2800*/  PRMT R6, R2, 0x654, R6 ;  /* 0x0000065402067816 */ /* 0x000fe20000000006 */
[----:B-12---:R-:W-:Y:S06]  /*2810*/  @!P0 BRA `(.L_x_43) ;  /* 0x0000006c00188947 */ /* 0x006fec0003800000 */
.L_x_140:
[----:B------:R-:W-:Y:S01]  /*2820*/  ULEA UR4, UR6, UR37, 0x4 ;  /* 0x0000002506047291 */ /* 0x000fe2000f8e20ff */
[----:B------:R-:W-:Y:S01]  /*2830*/  SEL R3, R6, R3, !P2 ;  /* 0x0000000306037207 */ /* 0x000fe20005000000 */
[----:B------:R-:W-:Y:S01]  /*2840*/  UIADD3 UR5, UPT, UPT, UR5, 0xa0, URZ ;  /* 0x000000a005057890 */ /* 0x000fe2000fffe0ff */
[----:B-1----:R-:W-:Y:S01]  /*2850*/  LEA R0, R11, UR37, 0x3 ;  /* 0x000000250b007c11 */ /* 0x002fe2000f8e18ff */
[----:B------:R-:W-:Y:S01]  /*2860*/  UIADD3 UR4, UPT, UPT, UR4, 0x130, URZ ;  /* 0x0000013004047890 */ /* 0x000fe2000fffe0ff */
[----:B------:R1:W-:Y:S01]  /*2870*/  @!P2 SYNCS.ARRIVE.TRANS64.RED RZ, [R3+URZ], R4 ;  /* 0x0000000403ffa9a7 */ /* 0x0003e200080004ff */
[----:B------:R-:W-:Y:S01]  /*2880*/  UIADD3 UR6, UPT, UPT, UR6, 0x1, URZ ;  /* 0x0000000106067890 */ /* 0x000fe2000fffe0ff */
[----:B------:R-:W-:-:S03]  /*2890*/  VIADD R8, R8, 0x1 ;  /* 0x0000000108087836 */ /* 0x000fc60000000000 */
[----:B------:R-:W-:Y:S02]  /*28a0*/  UISETP.NE.AND UP0, UPT, UR6, 0x2, UPT ;  /* 0x000000020600788c */ /* 0x000fe4000bf05270 */
[----:B------:R-:W-:Y:S01]  /*28b0*/  ISETP.NE.AND P0, PT, R8, 0x2, PT ;  /* 0x000000020800780c */ /* 0x000fe20003f05270 */
[----:B------:R-:W-:Y:S06]  /*28c0*/  UGETNEXTWORKID.BROADCAST [UR4], [UR5] ;  /* 0x00000000040073ca */ /* 0x000fec0008000100 */
[----:B------:R-:W-:Y:S02]  /*28d0*/  USEL UR4, URZ, 0x1, UP0 ;  /* 0x00000001ff047887 */ /* 0x000fe40008000000 */
[----:B------:R-:W-:-:S04]  /*28e0*/  USEL UR6, UR6, URZ, UP0 ;  /* 0x000000ff06067287 */ /* 0x000fc80008000000 */
[----:B------:R-:W-:Y:S02]  /*28f0*/  LOP3.LUT R12, R12, UR4, RZ, 0x3c, !PT ;  /* 0x000000040c0c7c12 */ /* 0x000fe4000f8e3cff */
[----:B-1----:R-:W-:-:S04]  /*2900*/  SHF.L.U32 R4, R10, 0x1f, RZ ;  /* 0x0000001f0a047819 */ /* 0x002fc800000006ff */
[----:B------:R-:W1:Y:S02]  /*2910*/  SYNCS.PHASECHK.TRANS64.TRYWAIT P1, [R0+URZ+0xa0], R4 ;  /* 0x0000a004000075a7 */ /* 0x000e6400080211ff */
[----:B-1----:R-:W-:Y:S05]  /*2920*/  @!P1 BRA `(.L_x_44) ;  /* 0x0000006800ec9947 */ /* 0x002fea0003800000 */
.L_x_141:
[C---:B-1----:R-:W-:Y:S01]  /*2930*/  LEA R4, R11.reuse, UR37, 0x4 ;  /* 0x000000250b047c11 */ /* 0x042fe2000f8e20ff */
[----:B------:R-:W-:Y:S01]  /*2940*/  VIADD R0, R0, 0xb0 ;  /* 0x000000b000007836 */ /* 0x000fe20000000000 */
[----:B------:R-:W-:Y:S01]  /*2950*/  SEL R8, R8, RZ, P0 ;  /* 0x000000ff08087207 */ /* 0x000fe20000000000 */
[----:B------:R-:W-:-:S03]  /*2960*/  VIADD R11, R11, 0x1 ;  /* 0x000000010b0b7836 */ /* 0x000fc60000000000 */
[----:B------:R-:W1:Y:S01]  /*2970*/  LDS.128 R4, [R4+0x130] ;  /* 0x0001300004047984 */ /* 0x000e620000000c00 */
[----:B------:R-:W-:Y:S02]  /*2980*/  PRMT R0, RZ, 0x654, R0 ;  /* 0x00000654ff007816 */ /* 0x000fe40000000000 */
[C---:B------:R-:W-:Y:S01]  /*2990*/  ISETP.NE.AND P1, PT, R11.reuse, 0x2, PT ;  /* 0x000000020b00780c */ /* 0x040fe20003f25270 */
[----:B------:R-:W-:Y:S01]  /*29a0*/  @!PT LDS RZ, [RZ] ;  /* 0x00000000fffff984 */ /* 0x000fe20000000800 */
[----:B------:R-:W-:Y:S01]  /*29b0*/  @!PT LDS RZ, [RZ] ;  /* 0x00000000fffff984 */ /* 0x000fe20000000800 */
[----:B------:R-:W-:Y:S01]  /*29c0*/  @!PT LDS RZ, [RZ] ;  /* 0x00000000fffff984 */ /* 0x000fe20000000800 */
[----:B------:R-:W-:Y:S01]  /*29d0*/  @!PT LDS RZ, [RZ] ;  /* 0x00000000fffff984 */ /* 0x000fe20000000800 */
[----:B------:R2:W-:Y:S06]  /*29e0*/  MEMBAR.ALL.CTA ;  /* 0x0000000000007992 */ /* 0x0005ec0000008000 */
[----:B--2---:R-:W2:Y:S01]  /*29f0*/  FENCE.VIEW.ASYNC.S ;  /* 0x00000000000073c6 */ /* 0x004ea20000000000 */
[----:B------:R-:W-:Y:S01]  /*2a00*/  SEL R11, R11, RZ, P1 ;  /* 0x000000ff0b0b7207 */ /* 0x000fe20000800000 */
[----:B--2---:R2:W-:Y:S01]  /*2a10*/  SYNCS.ARRIVE.TRANS64.RED.A1T0 RZ, [R0+URZ], RZ ;  /* 0x000000ff00ff79a7 */ /* 0x0045e200081004ff */
[----:B-1----:R-:W-:-:S02]  /*2a20*/  LOP3.LUT P3, RZ, R6, 0x1, RZ, 0xc0, !PT ;  /* 0x0000000106ff7812 */ /* 0x002fc4000786c0ff */
[----:B------:R-:W-:-:S04]  /*2a30*/  SEL R4, RZ, 0x1, P1 ;  /* 0x00000001ff047807 */ /* 0x000fc80000800000 */
[----:B------:R-:W-:Y:S02]  /*2a40*/  LOP3.LUT R10, R10, R4, RZ, 0x3c, !PT ;  /* 0x000000040a0a7212 */ /* 0x000fe400078e3cff */
[----:B--2---:R-:W-:-:S04]  /*2a50*/  SEL R0, RZ, 0x1, P0 ;  /* 0x00000001ff007807 */ /* 0x004fc80000000000 */
[----:B------:R-:W-:Y:S01]  /*2a60*/  LOP3.LUT R9, R9, R0, RZ, 0x3c, !PT ;  /* 0x0000000009097212 */ /* 0x000fe200078e3cff */
[----:B------:R-:W-:Y:S06]  /*2a70*/  @P3 BRA `(.L_x_45) ;  /* 0xfffffffc002c3947 */ /* 0x000fec000383ffff */
[----:B------:R-:W-:Y:S01]  /*2a80*/  ULEA UR5, UR6, UR37, 0x3 ;  /* 0x0000002506057291 */ /* 0x000fe2000f8e18ff */
[----:B------:R-:W-:-:S08]  /*2a90*/  SHF.L.U32 R2, R12, 0x1f, RZ ;  /* 0x0000001f0c027819 */ /* 0x000fd000000006ff */
[----:B------:R-:W1:Y:S02]  /*2aa0*/  SYNCS.PHASECHK.TRANS64 P0, [UR5+0xb0], R2 ;  /* 0x0000b002ff0075a7 */ /* 0x000e640008001005 */
[----:B-1----:R-:W-:Y:S05]  /*2ab0*/  @P0 BRA `(.L_x_46) ;  /* 0x0000000000080947 */ /* 0x002fea0003800000 */
[----:B------:R-:W1:Y:S02]  /*2ac0*/  SYNCS.PHASECHK.TRANS64.TRYWAIT P0, [UR5+0xb0], R2 ;  /* 0x0000b002ff0075a7 */ /* 0x000e640008001105 */
[----:B-1----:R-:W-:Y:S05]  /*2ad0*/  @!P0 BRA `(.L_x_47) ;  /* 0x0000006800948947 */ /* 0x002fea0003800000 */
.L_x_46:
[----:B------:R-:W-:-:S04]  /*2ae0*/  UIADD3 UR4, UPT, UPT, UR6, 0x1, URZ ;  /* 0x0000000106047890 */ /* 0x000fc8000fffe0ff */
[----:B------:R-:W-:-:S04]  /*2af0*/  UISETP.NE.AND UP0, UPT, UR4, 0x2, UPT ;  /* 0x000000020400788c */ /* 0x000fc8000bf05270 */
[----:B------:R-:W-:Y:S02]  /*2b00*/  USEL UR7, URZ, 0x1, UP0 ;  /* 0x00000001ff077887 */ /* 0x000fe40008000000 */
[----:B------:R-:W-:-:S04]  /*2b10*/  USEL UR4, UR4, URZ, UP0 ;  /* 0x000000ff04047287 */ /* 0x000fc80008000000 */
[----:B------:R-:W-:Y:S01]  /*2b20*/  ULEA UR4, UR4, UR37, 0x3 ;  /* 0x0000002504047291 */ /* 0x000fe2000f8e18ff */
[----:B-1----:R-:W-:-:S04]  /*2b30*/  LOP3.LUT R2, R12, UR7, RZ, 0x3c, !PT ;  /* 0x000000070c027c12 */ /* 0x002fc8000f8e3cff */
[----:B------:R-:W-:-:S04]  /*2b40*/  SHF.L.U32 R0, R2, 0x1f, RZ ;  /* 0x0000001f02007819 */ /* 0x000fc800000006ff */
[----:B------:R-:W1:Y:S02]  /*2b50*/  SYNCS.PHASECHK.TRANS64 P0, [UR4+0xb0], R0 ;  /* 0x0000b000ff0075a7 */ /* 0x000e640008001004 */
[----:B-1----:R-:W-:Y:S05]  /*2b60*/  @P0 EXIT ;  /* 0x000000000000094d */ /* 0x002fea0003800000 */
[----:B------:R-:W-:Y:S02]  /*2b70*/  SHF.L.U32 R2, R2, 0x1f, RZ ;  /* 0x0000001f02027819 */ /* 0x000fe400000006ff */
[----:B------:R-:W-:-:S07]  /*2b80*/  MOV R0, UR4 ;  /* 0x0000000400007c02 */ /* 0x000fce0008000f00 */
.L_x_48:
[----:B-1----:R1:W2:Y:S02]  /*2b90*/  SYNCS.PHASECHK.TRANS64.TRYWAIT P0, [R0+URZ+0xb0], R2 ;  /* 0x0000b002000075a7 */ /* 0x0022a400080011ff */
[----:B--2---:R-:W-:Y:S05]  /*2ba0*/  @!P0 NANOSLEEP.SYNCS 0x989680 ;  /* 0x009896800000895d */ /* 0x004fea0003900000 */
[----:B------:R-:W2:Y:S02]  /*2bb0*/  @!P0 SYNCS.PHASECHK.TRANS64 P0, [R0+URZ+0xb0], R2 ;  /* 0x0000b002000085a7 */ /* 0x000ea400080010ff */
[----:B--2---:R-:W-:Y:S05]  /*2bc0*/  @P0 EXIT ;  /* 0x000000000000094d */ /* 0x004fea0003800000 */
[----:B------:R-:W-:Y:S05]  /*2bd0*/  BRA `(.L_x_48) ;  /* 0xfffffffc00ec7947 */ /* 0x000fea000383ffff */
.L_x_41:
[----:B------:R-:W-:-:S09]  /*2be0*/  UISETP.NE.AND UP1, UPT, UR8, URZ, UPT ;  /* 0x000000ff0800728c */ /* 0x000fd2000bf25270 */
[----:B------:R-:W-:Y:S05]  /*2bf0*/  BRA.U UP1, `(.L_x_49) ;  /* 0x0000000d01c87547 */ /* 0x000fea000b800000 */
[----:B------:R-:W-:Y:S01]  /*2c00*/  UMOV UR4, 0x40 ;  /* 0x0000004000047882 */ /* 0x000fe20000000000 */
[----:B------:R-:W-:Y:S01]  /*2c10*/  NOP ;  /* 0x0000000000007918 */ /* 0x000fe20000000000 */
[----:B------:R-:W-:Y:S01]  /*2c20*/  ULEA UR4, UR37, UR4, 0x18 ;  /* 0x0000000425047291 */ /* 0x000fe2000f8ec0ff */
[----:B------:R-:W-:Y:S02]  /*2c30*/  UMOV UR5, 0x400 ;  /* 0x0000040000057882 */ /* 0x000fe40000000000 */
[----:B------:R-:W-:-:S06]  /*2c40*/  ULEA UR37, UR37, UR5, 0x18 ;  /* 0x0000000525257291 */ /* 0x000fcc000f8ec0ff */
[----:B------:R-:W1:Y:S02]  /*2c50*/  LDS.U8 R0, [UR4+0x1c] ;  /* 0x00001c04ff007984 */ /* 0x000e640008000000 */
[----:B-1----:R-:W-:-:S13]  /*2c60*/  ISETP.NE.AND P0, PT, R0, RZ, PT ;  /* 0x000000ff0000720c */ /* 0x002fda0003f05270 */
[----:B------:R-:W-:Y:S05]  /*2c70*/  @P0 BRA `(.L_x_50) ;  /* 0x0000000000580947 */ /* 0x000fea0003800000 */
[----:B------:R-:W-:-:S13]  /*2c80*/  ELECT P0, URZ, PT ;  /* 0x0000000000ff782f */ /* 0x000fda0003800000 */
[----:B------:R-:W-:Y:S05]  /*2c90*/  @!P0 BRA `(.L_x_51) ;  /* 0x0000000000608947 */ /* 0x000fea0003800000 */
[----:B------:R-:W-:Y:S01]  /*2ca0*/  UMOV UR5, 0x10 ;  /* 0x0000001000057882 */ /* 0x000fe20000000000 */
[----:B------:R-:W-:Y:S01]  /*2cb0*/  HFMA2 R0, -RZ, RZ, 0, 5.9604644775390625e-08 ;  /* 0x00000001ff007431 */ /* 0x000fe200000001ff */
[----:B------:R-:W-:-:S03]  /*2cc0*/  MOV R2, 0xffff ;  /* 0x0000ffff00027802 */ /* 0x000fc60000000f00 */
[----:B------:R-:W-:Y:S04]  /*2cd0*/  DEPBAR.LE SB1, 0x36 ;  /* 0x00009d800000791a */ /* 0x000fe80000000000 */
[----:B------:R-:W1:Y:S02]  /*2ce0*/  UTCATOMSWS.FIND_AND_SET.ALIGN UP0, UR5, UR5 ;  /* 0x00000005000575e3 */ /* 0x000e640008000800 */
[----:B-1----:R-:W-:Y:S01]  /*2cf0*/  MOV R3, UR5 ;  /* 0x0000000500037c02 */ /* 0x002fe20008000f00 */
[----:B------:R-:W-:Y:S06]  /*2d00*/  BRA.U UP0, `(.L_x_52) ;  /* 0x0000000100187547 */ /* 0x000fec000b800000 */
.L_x_53:
[----:B------:R-:W-:Y:S05]  /*2d10*/  NANOSLEEP 0x64 ;  /* 0x000000640000795d */ /* 0x000fea0003800000 */
[----:B------:R-:W-:-:S05]  /*2d20*/  UMOV UR5, 0x10 ;  /* 0x0000001000057882 */ /* 0x000fca0000000000 */
[----:B------:R-:W-:Y:S04]  /*2d30*/  DEPBAR.LE SB1, 0x36 ;  /* 0x00009d800000791a */ /* 0x000fe80000000000 */
[----:B------:R-:W1:Y:S02]  /*2d40*/  UTCATOMSWS.FIND_AND_SET.ALIGN UP0, UR5, UR5 ;  /* 0x00000005000575e3 */ /* 0x000e640008000800 */
[----:B-1----:R-:W-:Y:S01]  /*2d50*/  MOV R3, UR5 ;  /* 0x0000000500037c02 */ /* 0x002fe20008000f00 */
[----:B------:R-:W-:Y:S05]  /*2d60*/  BRA.U !UP0, `(.L_x_53) ;  /* 0xfffffffd08e87547 */ /* 0x000fea000b83ffff */
.L_x_52:
[-C--:B------:R-:W-:Y:S02]  /*2d70*/  SHF.L.U32 R2, R2, R3.reuse, RZ ;  /* 0x0000000302027219 */ /* 0x080fe400000006ff */
[----:B------:R-:W-:Y:S01]  /*2d80*/  SHF.L.U32 R0, R0, R3, RZ ;  /* 0x0000000300007219 */ /* 0x000fe200000006ff */
[----:B------:R-:W-:Y:S02]  /*2d90*/  IMAD.SHL.U32 R3, R3, 0x20, RZ ;  /* 0x0000002003037824 */ /* 0x000fe400078e00ff */
[----:B------:R1:W-:Y:S04]  /*2da0*/  ATOMS.OR RZ, [UR4+0x14], R2 ;  /* 0x00001402ffff798c */ /* 0x0003e8000b000004 */
[----:B------:R1:W-:Y:S04]  /*2db0*/  ATOMS.OR RZ, [UR4+0x18], R0 ;  /* 0x00001800ffff798c */ /* 0x0003e8000b000004 */
[----:B------:R1:W-:Y:S01]  /*2dc0*/  STS [UR37+0x150], R3 ;  /* 0x00015003ff007988 */ /* 0x0003e20008000825 */
[----:B------:R-:W-:Y:S05]  /*2dd0*/  BRA `(.L_x_51) ;  /* 0x0000000000107947 */ /* 0x000fea0003800000 */
.L_x_50:
[----:B------:R-:W-:Y:S02]  /*2de0*/  MOV R0, 0xffffffff ;  /* 0xffffffff00007802 */ /* 0x000fe40000000f00 */
[----:B------:R-:W-:-:S03]  /*2df0*/  MOV R2, 0x2e20 ;  /* 0x00002e2000027802 */ /* 0x000fc60000000f00 */
[----:B------:R1:W-:Y:S04]  /*2e00*/  STS [UR37+0x150], R0 ;  /* 0x00015000ff007988 */ /* 0x0003e80008000825 */
[----:B-1-3-5:R-:W-:Y:S05]  /*2e10*/  CALL.REL.NOINC `($__internal_1_$__cuda_sm10x_tcgen05_guardrail_trap_phase_invalid_during_alloc) ;  /* 0x0000006c00d87944 */ /* 0x02afea0003c00000 */
.L_x_51:
[----:B------:R-:W-:Y:S05]  /*2e20*/  WARPSYNC.ALL ;  /* 0x0000000000007948 */ /* 0x000fea0003800000 */
[----:B------:R-:W2:Y:S01]  /*2e30*/  S2UR UR5, SR_CgaCtaId ;  /* 0x00000000000579c3 */ /* 0x000ea20000008800 */
[----:B------:R-:W-:Y:S01]  /*2e40*/  UMOV UR4, 0x400 ;  /* 0x0000040000047882 */ /* 0x000fe20000000000 */
[----:B------:R-:W-:-:S06]  /*2e50*/  NOP ;  /* 0x0000000000007918 */ /* 0x000fcc0000000000 */
[----:B------:R-:W-:Y:S06]  /*2e60*/  BAR.ARV 0x6, 0xa0 ;  /* 0x0182800000007b1d */ /* 0x000fec0000002000 */
[----:B------:R-:W4:Y:S01]  /*2e70*/  LDCU UR7, c[0x0][0x38c] ;  /* 0x00007180ff0777ac */ /* 0x000f220008000800 */
[----:B------:R-:W-:Y:S01]  /*2e80*/  IMAD.MOV.U32 R11, RZ, RZ, 0x1 ;  /* 0x00000001ff0b7424 */ /* 0x000fe200078e00ff */
[----:B------:R-:W-:Y:S01]  /*2e90*/  CS2R R8, SRZ ;  /* 0x0000000000087805 */ /* 0x000fe2000001ff00 */
[----:B------:R-:W-:Y:S01]  /*2ea0*/  IMAD.MOV.U32 R10, RZ, RZ, RZ ;  /* 0x000000ffff0a7224 */ /* 0x000fe200078e00ff */
[----:B------:R-:W3:Y:S01]  /*2eb0*/  LDCU UR6, c[0x0][0x38c] ;  /* 0x00007180ff0677ac */ /* 0x000ee20008000800 */
[----:B------:R-:W-:Y:S01]  /*2ec0*/  UMOV UR14, URZ ;  /* 0x000000ff000e7c82 */ /* 0x000fe20008000000 */
[----:B------:R-:W-:Y:S01]  /*2ed0*/  UMOV UR13, URZ ;  /* 0x000000ff000d7c82 */ /* 0x000fe20008000000 */
[----:B--2---:R-:W-:Y:S01]  /*2ee0*/  ULEA UR5, UR5, UR4, 0x18 ;  /* 0x0000000405057291 */ /* 0x004fe2000f8ec0ff */
[----:B------:R-:W-:Y:S01]  /*2ef0*/  UMOV UR24, 0x0 ;  /* 0x0000000000187882 */ /* 0x000fe20000000000 */
[----:B------:R-:W-:-:S02]  /*2f00*/  UMOV UR25, 0x4418090 ;  /* 0x0441809000197882 */ /* 0x000fc40000000000 */
[----:B------:R-:W-:Y:S02]  /*2f10*/  UIADD3 UR10, UPT, UPT, UR5, 0x10400, URZ ;  /* 0x00010400050a7890 */ /* 0x000fe4000fffe0ff */
[----:B------:R-:W-:Y:S02]  /*2f20*/  UIADD3 UR15, UPT, UPT, UR5, 0x6400, URZ ;  /* 0x00006400050f7890 */ /* 0x000fe4000fffe0ff */
[----:B----4-:R-:W-:Y:S01]  /*2f30*/  UIADD3 UR7, UPT, UPT, UR7, 0x7f, URZ ;  /* 0x0000007f07077890 */ /* 0x010fe2000fffe0ff */
[----:B-1----:R-:W1:Y:S01]  /*2f40*/  LDS R0, [UR5+0x150] ;  /* 0x00015005ff007984 */ /* 0x002e620008000800 */
[----:B------:R-:W-:Y:S02]  /*2f50*/  USHF.R.U32.HI UR10, URZ, 0x4, UR10 ;  /* 0x00000004ff0a7899 */ /* 0x000fe4000801160a */
[----:B------:R-:W-:Y:S02]  /*2f60*/  USHF.R.S32.HI UR4, URZ, 0x1f, UR7 ;  /* 0x0000001fff047899 */ /* 0x000fe40008011407 */
[----:B------:R-:W-:-:S02]  /*2f70*/  USHF.R.U32.HI UR15, URZ, 0x4, UR15 ;  /* 0x00000004ff0f7899 */ /* 0x000fc4000801160f */
[----:B------:R-:W-:Y:S02]  /*2f80*/  ULEA.HI UR4, UR4, UR7, URZ, 0x7 ;  /* 0x0000000704047291 */ /* 0x000fe4000f8f38ff */
[----:B------:R-:W-:Y:S02]  /*2f90*/  ULOP3.LUT UR10, UR10, 0x3fff, URZ, 0xc0, !UPT ;  /* 0x00003fff0a0a7892 */ /* 0x000fe4000f8ec0ff */
[----:B------:R-:W-:Y:S01]  /*2fa0*/  USHF.R.S32.HI UR4, URZ, 0x7, UR4 ;  /* 0x00000007ff047899 */ /* 0x000fe20008011404 */
[----:B------:R-:W-:Y:S01]  /*2fb0*/  UMOV UR22, 0x0 ;  /* 0x0000000000167882 */ /* 0x000fe20000000000 */
[----:B------:R-:W-:Y:S02]  /*2fc0*/  UMOV UR23, 0x4418090 ;  /* 0x0441809000177882 */ /* 0x000fe40000000000 */
[----:B------:R-:W-:Y:S02]  /*2fd0*/  UISETP.LT.AND UP0, UPT, UR4, 0x1, UPT ;  /* 0x000000010400788c */ /* 0x000fe4000bf01270 */
[----:B------:R-:W-:-:S02]  /*2fe0*/  ULOP3.LUT UR15, UR15, 0x3fff, URZ, 0xc0, !UPT ;  /* 0x00003fff0f0f7892 */ /* 0x000fc4000f8ec0ff */
[----:B------:R-:W-:Y:S02]  /*2ff0*/  USEL UR9, UR4, 0x1, !UP0 ;  /* 0x0000000104097887 */ /* 0x000fe4000c000000 */
[----:B------:R-:W-:Y:S02]  /*3000*/  ULOP3.LUT UR10, UR10, 0x4000000, URZ, 0xfc, !UPT ;  /* 0x040000000a0a7892 */ /* 0x000fe4000f8efcff */
[----:B------:R-:W-:Y:S02]  /*3010*/  UIADD3 UR9, UPT, UPT, -UR9, URZ, URZ ;  /* 0x000000ff09097290 */ /* 0x000fe4000fffe1ff */
[----:B---3--:R-:W-:Y:S01]  /*3020*/  UISETP.GE.AND UP3, UPT, UR6, 0x1, UPT ;  /* 0x000000010600788c */ /* 0x008fe2000bf66270 */
[----:B------:R-:W-:Y:S01]  /*3030*/  UMOV UR20, 0x0 ;  /* 0x0000000000147882 */ /* 0x000fe20000000000 */
[----:B------:R-:W-:Y:S01]  /*3040*/  UMOV UR21, 0x4418090 ;  /* 0x0441809000157882 */ /* 0x000fe20000000000 */
[----:B------:R-:W-:Y:S01]  /*3050*/  UMOV UR18, 0x0 ;  /* 0x0000000000127882 */ /* 0x000fe20000000000 */
[----:B------:R-:W-:Y:S01]  /*3060*/  UMOV UR19, 0x4418090 ;  /* 0x0441809000137882 */ /* 0x000fe20000000000 */
[----:B-1----:R-:W-:-:S15]  /*3070*/  R2UR UR16, R0 ;  /* 0x00000000001072ca */ /* 0x002fde00000e0000 */
.L_x_60:
[----:B------:R-:W-:Y:S02]  /*3080*/  LEA R0, R10, UR5, 0x3 ;  /* 0x000000050a007c11 */ /* 0x000fe4000f8e18ff */
[----:B------:R-:W-:Y:S02]  /*3090*/  SHF.L.U32 R2, R9, 0x1f, RZ ;  /* 0x0000001f09027819 */ /* 0x000fe400000006ff */
[----:B------:R-:W-:Y:S01]  /*30a0*/  PLOP3.LUT P0, PT, PT, PT, UP3, 0x80, 0x8 ;  /* 0x000000000008781c */ /* 0x000fe20003f0f038 */
[----:B------:R-:W-:Y:S01]  /*30b0*/  VIADD R3, R0, 0xb0 ;  /* 0x000000b000037836 */ /* 0x000fe20000000000 */
[----:B-1----:R-:W1:Y:S02]  /*30c0*/  SYNCS.PHASECHK.TRANS64.TRYWAIT P1, [R0+URZ+0xa0], R2 ;  /* 0x0000a002000075a7 */ /* 0x002e6400080211ff */
[----:B-1-3--:R-:W-:Y:S09]  /*30d0*/  @!P1 BRA `(.L_x_54) ;  /* 0x00000064002c9947 */ /* 0x00aff20003800000 */
.L_x_143:
[----:B------:R-:W-:Y:S01]  /*30e0*/  LEA R4, R10, UR5, 0x4 ;  /* 0x000000050a047c11 */ /* 0x000fe2000f8e20ff */
[----:B------:R-:W-:Y:S01]  /*30f0*/  @UP3 ULEA UR6, UR13, UR5, 0x3 ;  /* 0x000000050d063291 */ /* 0x000fe2000f8e18ff */
[----:B------:R-:W-:Y:S01]  /*3100*/  PLOP3.LUT P2, PT, PT, PT, PT, 0x80, 0x8 ;  /* 0x000000000008781c */ /* 0x000fe20003f4f070 */
[----:B------:R-:W-:Y:S01]  /*3110*/  ULEA UR7, UR14, UR5, 0x3 ;  /* 0x000000050e077291 */ /* 0x000fe2000f8e18ff */
[----:B------:R-:W-:Y:S02]  /*3120*/  PRMT R3, RZ, 0x654, R3 ;  /* 0x00000654ff037816 */ /* 0x000fe40000000003 */
[----:B------:R-:W2:Y:S01]  /*3130*/  LDS.128 R4, [R4+0x130] ;  /* 0x0001300004047984 */ /* 0x000ea20000000c00 */
[----:B-1----:R-:W-:Y:S02]  /*3140*/  @P0 SHF.L.U32 R2, R8, 0x1f, RZ ;  /* 0x0000001f08020819 */ /* 0x002fe400000006ff */
[----:B------:R-:W-:Y:S01]  /*3150*/  SHF.L.U32 R0, R11, 0x1f, RZ ;  /* 0x0000001f0b007819 */ /* 0x000fe200000006ff */
[----:B------:R-:W-:Y:S01]  /*3160*/  @!PT LDS RZ, [RZ] ;  /* 0x00000000fffff984 */ /* 0x000fe20000000800 */
[----:B------:R-:W-:Y:S01]  /*3170*/  @!PT LDS RZ, [RZ] ;  /* 0x00000000fffff984 */ /* 0x000fe20000000800 */
[----:B------:R-:W-:Y:S01]  /*3180*/  @!PT LDS RZ, [RZ] ;  /* 0x00000000fffff984 */ /* 0x000fe20000000800 */
[----:B------:R-:W-:Y:S01]  /*3190*/  @!PT LDS RZ, [RZ] ;  /* 0x00000000fffff984 */ /* 0x000fe20000000800 */
[----:B------:R1:W-:Y:S06]  /*31a0*/  MEMBAR.ALL.CTA ;  /* 0x0000000000007992 */ /* 0x0003ec0000008000 */
[----:B-1----:R-:W1:Y:S02]  /*31b0*/  FENCE.VIEW.ASYNC.S ;  /* 0x00000000000073c6 */ /* 0x002e640000000000 */
[----:B-1----:R1:W-:Y:S01]  /*31c0*/  SYNCS.ARRIVE.TRANS64.RED.A1T0 RZ, [R3+URZ], RZ ;  /* 0x000000ff03ff79a7 */ /* 0x0023e200081004ff */
[----:B------:R1:W3:Y:S01]  /*31d0*/  @P0 SYNCS.PHASECHK.TRANS64.TRYWAIT P2, [UR6], R2 ;  /* 0x00000002ff0005a7 */ /* 0x0002e20008041106 */
[----:B------:R-:W-:Y:S01]  /*31e0*/  ULEA.HI UR6, UR14, UR14, URZ, 0x1 ;  /* 0x0000000e0e067291 */ /* 0x000fe2000f8f08ff */
[----:B--2---:R-:W-:-:S03]  /*31f0*/  LOP3.LUT P1, RZ, R6, 0x1, RZ, 0xc0, !PT ;  /* 0x0000000106ff7812 */ /* 0x004fc6000782c0ff */
[----:B------:R-:W-:Y:S02]  /*3200*/  USHF.L.U32 UR8, UR6, 0x7, URZ ;  /* 0x0000000706087899 */ /* 0x000fe400080006ff */
[----:B------:R-:W-:Y:S02]  /*3210*/  ULOP3.LUT UR6, UR6, 0xffe, URZ, 0xc0, !UPT ;  /* 0x00000ffe06067892 */ /* 0x000fe4000f8ec0ff */
[----:B------:R-:W-:Y:S02]  /*3220*/  ULOP3.LUT UR8, UR8, 0xffffff00, URZ, 0xc0, !UPT ;  /* 0xffffff0008087892 */ /* 0x000fe4000f8ec0ff */
[----:B------:R-:W-:Y:S02]  /*3230*/  UIADD3 UR6, UPT, UPT, -UR6, UR14, URZ ;  /* 0x0000000e06067290 */ /* 0x000fe4000fffe1ff */
[----:B------:R-:W-:Y:S01]  /*3240*/  UIADD3 UR8, UPT, UPT, UR16, UR8, URZ ;  /* 0x0000000810087290 */ /* 0x000fe2000fffe0ff */
[----:B------:R-:W2:Y:S03]  /*3250*/  SYNCS.PHASECHK.TRANS64.TRYWAIT P0, [UR7+0xe0], R0 ;  /* 0x0000e000ff0075a7 */ /* 0x000ea60008001107 */
[----:B------:R-:W-:Y:S01]  /*3260*/  ULEA UR8, UR6, UR8, 0x14 ;  /* 0x0000000806087291 */ /* 0x000fe2000f8ea0ff */
[----:B-123--:R-:W-:Y:S11]  /*3270*/  @!P0 BRA `(.L_x_55) ;  /* 0x0000006000d88947 */ /* 0x00eff60003800000 */
.L_x_145:
[----:B------:R-:W-:Y:S01]  /*3280*/  IADD3 R10, PT, PT, R10, 0x1, RZ ;  /* 0x000000010a0a7810 */ /* 0x000fe20007ffe0ff */
[----:B------:R-:W-:Y:S06]  /*3290*/  BRA.U !UP3, `(.L_x_56) ;  /* 0x000000010bc07547 */ /* 0x000fec000b800000 */
[----:B------:R-:W-:Y:S01]  /*32a0*/  UPLOP3.LUT UP4, UPT, UPT, UPT, UPT, 0x40, 0x4 ;  /* 0x000000000004789c */ /* 0x000fe20003f8e870 */
[----:B------:R-:W-:Y:S01]  /*32b0*/  UMOV UR12, UR9 ;  /* 0x00000009000c7c82 */ /* 0x000fe20008000000 */
[----:B------:R-:W-:Y:S01]  /*32c0*/  UMOV UR11, UR4 ;  /* 0x00000004000b7c82 */ /* 0x000fe20008000000 */
[----:B------:R-:W-:-:S08]  /*32d0*/  UMOV UR17, UR13 ;  /* 0x0000000d00117c82 */ /* 0x000fd00008000000 */
.L_x_59:
[----:B------:R-:W-:Y:S02]  /*32e0*/  UIADD3 UR12, UPT, UPT, UR12, 0x1, URZ ;  /* 0x000000010c0c7890 */ /* 0x000fe4000fffe0ff */
[----:B--2---:R-:W-:Y:S02]  /*32f0*/  ULEA UR6, UR17, UR5, 0x3 ;  /* 0x0000000511067291 */ /* 0x004fe4000f8e18ff */
[----:B------:R-:W-:Y:S01]  /*3300*/  UISETP.NE.AND UP0, UPT, UR12, URZ, UPT ;  /* 0x000000ff0c00728c */ /* 0x000fe2000bf05270 */
[----:B---3--:R-:W-:Y:S10]  /*3310*/  @P2 BRA `(.L_x_57) ;  /* 0x00000000000c2947 */ /* 0x008ff40003800000 */
[----:B-1----:R-:W-:Y:S04]  /*3320*/  SHF.L.U32 R2, R8, 0x1f, RZ ;  /* 0x0000001f08027819 */ /* 0x002fe800000006ff */
[----:B------:R-:W1:Y:S02]  /*3330*/  SYNCS.PHASECHK.TRANS64.TRYWAIT P0, [UR6], R2 ;  /* 0x00000002ff0075a7 */ /* 0x000e640008001106 */
[----:B-1----:R-:W-:Y:S05]  /*3340*/  @!P0 BRA `(.L_x_58) ;  /* 0x0000006000bc8947 */ /* 0x002fea0003800000 */
.L_x_57:
[----:B------:R-:W-:Y:S01]  /*3350*/  UISETP.NE.AND UP1, UPT, UR11, 0x1, UPT ;  /* 0x000000010b00788c */ /* 0x000fe2000bf25270 */
[----:B------:R-:W-:Y:S01]  /*3360*/  PLOP3.LUT P2, PT, PT, PT, PT, 0x80, 0x8 ;  /* 0x000000000008781c */ /* 0x000fe20003f4f070 */
[----:B------:R-:W-:Y:S02]  /*3370*/  UIADD3 UR13, UPT, UPT, UR17, 0x1, URZ ;  /* 0x00000001110d7890 */ /* 0x000fe4000fffe0ff */
[----:B------:R-:W-:Y:S02]  /*3380*/  ULEA UR28, UR17, UR15, 0x9 ;  /* 0x0000000f111c7291 */ /* 0x000fe4000f8e48ff */
[----:B------:R-:W-:Y:S01]  /*3390*/  UISETP.NE.AND UP2, UPT, UR13, 0x5, UPT ;  /* 0x000000050d00788c */ /* 0x000fe2000bf45270 */
[----:B------:R-:W-:Y:S01]  /*33a0*/  PLOP3.LUT P0, PT, PT, PT, UP1, 0x80, 0x8 ;  /* 0x000000000008781c */ /* 0x000fe20003f0f018 */
[----:B------:R-:W-:Y:S02]  /*33b0*/  UIADD3 UR40, UPT, UPT, UR28, 0x80, URZ ;  /* 0x000000801c287890 */ /* 0x000fe4000fffe0ff */
[----:B------:R-:W-:Y:S02]  /*33c0*/  USEL UR27, URZ, 0x1, UP2 ;  /* 0x00000001ff1b7887 */ /* 0x000fe40009000000 */
[----:B------:R-:W-:Y:S02]  /*33d0*/  USEL UR13, UR13, URZ, UP2 ;  /* 0x000000ff0d0d7287 */ /* 0x000fe40009000000 */
[----:B------:R-:W-:Y:S02]  /*33e0*/  UIADD3 UR36, UPT, UPT, UR28, 0x100, URZ ;  /* 0x000001001c247890 */ /* 0x000fe4000fffe0ff */
[----:B------:R-:W-:Y:S01]  /*33f0*/  @UP1 ULEA UR26, UR13, UR5, 0x3 ;  /* 0x000000050d1a1291 */ /* 0x000fe2000f8e18ff */
[----:B------:R-:W-:Y:S01]  /*3400*/  LOP3.LUT R8, R8, UR27, RZ, 0x3c, !PT ;  /* 0x0000001b08087c12 */ /* 0x000fe2000f8e3cff */
[----:B------:R-:W-:Y:S02]  /*3410*/  UIADD3 UR32, UPT, UPT, UR28, 0x180, URZ ;  /* 0x000001801c207890 */ /* 0x000fe4000fffe0ff */
[----:B------:R-:W-:Y:S01]  /*3420*/  UIADD3 UR6, UPT, UPT, UR6, 0x28, URZ ;  /* 0x0000002806067890 */ /* 0x000fe2000fffe0ff */
[----:B-1----:R-:W-:Y:S01]  /*3430*/  @P0 SHF.L.U32 R0, R8, 0x1f, RZ ;  /* 0x0000001f08000819 */ /* 0x002fe200000006ff */
[----:B------:R-:W-:Y:S01]  /*3440*/  UIADD3 UR11, UPT, UPT, UR11, -0x1, URZ ;  /* 0xffffffff0b0b7890 */ /* 0x000fe2000fffe0ff */
[----:B------:R-:W-:Y:S02]  /*3450*/  UMOV UR29, 0x80004020 ;  /* 0x80004020001d7882 */ /* 0x000fe40000000000 */
[----:B------:R2:W3:Y:S01]  /*3460*/  @P0 SYNCS.PHASECHK.TRANS64.TRYWAIT P2, [UR26], R0 ;  /* 0x00000000ff0005a7 */ /* 0x0004e2000804111a */
[----:B------:R-:W-:Y:S01]  /*3470*/  ULEA UR26, UR17, UR10, 0xb ;  /* 0x0000000a111a7291 */ /* 0x000fe2000f8e58ff */
[----:B------:R-:W-:Y:S01]  /*3480*/  UMOV UR27, 0x40004040 ;  /* 0x40004040001b7882 */ /* 0x000fe20000000000 */
[----:B------:R-:W-:Y:S02]  /*3490*/  UMOV UR41, 0x80004020 ;  /* 0x8000402000297882 */ /* 0x000fe40000000000 */
[----:B------:R-:W-:Y:S02]  /*34a0*/  UIADD3 UR38, UPT, UPT, UR26, 0x100, URZ ;  /* 0x000001001a267890 */ /* 0x000fe4000fffe0ff */
[----:B------:R-:W-:Y:S02]  /*34b0*/  UIADD3 UR34, UPT, UPT, UR26, 0x200, URZ ;  /* 0x000002001a227890 */ /* 0x000fe4000fffe0ff */
[----:B------:R-:W-:Y:S01]  /*34c0*/  UIADD3 UR30, UPT, UPT, UR26, 0x300, URZ ;  /* 0x000003001a1e7890 */ /* 0x000fe2000fffe0ff */
[----:B------:R2:W-:Y:S01]  /*34d0*/  UTCQMMA gdesc[UR28], gdesc[UR26], tmem[UR8], tmem[UR24], idesc[UR25], UP4 ;  /* 0x00ff181a1c0075ea */ /* 0x0005e2000a000308 */
[----:B------:R-:W-:Y:S01]  /*34e0*/  UPLOP3.LUT UP4, UPT, UPT, UPT, UPT, 0x80, 0x8 ;  /* 0x000000000008789c */ /* 0x000fe20003f8f070 */
[----:B------:R-:W-:Y:S01]  /*34f0*/  UMOV UR39, 0x40004040 ;  /* 0x4000404000277882 */ /* 0x000fe20000000000 */
[----:B------:R-:W-:Y:S01]  /*3500*/  UMOV UR37, 0x80004020 ;  /* 0x8000402000257882 */ /* 0x000fe20000000000 */
[----:B------:R2:W-:Y:S01]  /*3510*/  UTCQMMA gdesc[UR40], gdesc[UR38], tmem[UR8], tmem[UR22], idesc[UR23], UPT ;  /* 0x00ff1626280075ea */ /* 0x0005e2000b800308 */
[----:B------:R-:W-:Y:S01]  /*3520*/  UMOV UR35, 0x40004040 ;  /* 0x4000404000237882 */ /* 0x000fe20000000000 */
[----:B------:R-:W-:Y:S01]  /*3530*/  UMOV UR33, 0x80004020 ;  /* 0x8000402000217882 */ /* 0x000fe20000000000 */
[----:B------:R-:W-:Y:S01]  /*3540*/  UMOV UR31, 0x40004040 ;  /* 0x40004040001f7882 */ /* 0x000fe20000000000 */
[----:B------:R2:W-:Y:S01]  /*3550*/  UTCQMMA gdesc[UR36], gdesc[UR34], tmem[UR8], tmem[UR20], idesc[UR21], UPT ;  /* 0x00ff1422240075ea */ /* 0x0005e2000b800308 */
[----:B------:R2:W-:Y:S01]  /*3560*/  UTCQMMA gdesc[UR32], gdesc[UR30], tmem[UR8], tmem[UR18], idesc[UR19], UPT ;  /* 0x00ff121e200075ea */ /* 0x0005e2000b800308 */
[----:B------:R2:W-:Y:S01]  /*3570*/  UTCBAR [UR6], URZ ;  /* 0x000000ff060073e9 */ /* 0x0005e200080000ff */
[----:B------:R-:W-:Y:S01]  /*3580*/  UMOV UR17, UR13 ;  /* 0x0000000d00117c82 */ /* 0x000fe20008000000 */
[----:B------:R-:W-:Y:S05]  /*3590*/  BRA.U UP0, `(.L_x_59) ;  /* 0xfffffffd00507547 */ /* 0x000fea000b83ffff */
.L_x_56:
[----:B------:R-:W-:Y:S01]  /*35a0*/  UIADD3 UR14, UPT, UPT, UR14, 0x1, URZ ;  /* 0x000000010e0e7890 */ /* 0x000fe2000fffe0ff */
[C---:B------:R-:W-:Y:S01]  /*35b0*/  ISETP.NE.AND P0, PT, R10.reuse, 0x2, PT ;  /* 0x000000020a00780c */ /* 0x040fe20003f05270 */
[----:B------:R-:W-:Y:S02]  /*35c0*/  UIADD3 UR7, UPT, UPT, UR7, 0xc0, URZ ;  /* 0x000000c007077890 */ /* 0x000fe4000fffe0ff */
[----:B------:R-:W-:Y:S01]  /*35d0*/  UISETP.NE.AND UP0, UPT, UR14, 0x4, UPT ;  /* 0x000000040e00788c */ /* 0x000fe2000bf05270 */
[----:B-12---:R-:W-:Y:S02]  /*35e0*/  SEL R0, RZ, 0x1, P0 ;  /* 0x00000001ff007807 */ /* 0x006fe40000000000 */
[----:B------:R-:W-:Y:S01]  /*35f0*/  SEL R10, R10, RZ, P0 ;  /* 0x000000ff0a0a7207 */ /* 0x000fe20000000000 */
[----:B------:R-:W-:Y:S01]  /*3600*/  USEL UR6, URZ, 0x1, UP0 ;  /* 0x00000001ff067887 */ /* 0x000fe20008000000 */
[----:B------:R-:W-:Y:S01]  /*3610*/  LOP3.LUT R9, R9, R0, RZ, 0x3c, !PT ;  /* 0x0000000009097212 */ /* 0x000fe200078e3cff */
[----:B------:R-:W-:Y:S01]  /*3620*/  USEL UR14, UR14, URZ, UP0 ;  /* 0x000000ff0e0e7287 */ /* 0x000fe20008000000 */
[----:B------:R1:W-:Y:S03]  /*3630*/  UTCBAR [UR7], URZ ;  /* 0x000000ff070073e9 */ /* 0x0003e600080000ff */
[----:B------:R-:W-:Y:S01]  /*3640*/  LOP3.LUT R11, R11, UR6, RZ, 0x3c, !PT ;  /* 0x000000060b0b7c12 */ /* 0x000fe2000f8e3cff */
[----:B------:R-:W-:Y:S07]  /*3650*/  @P1 BRA `(.L_x_60) ;  /* 0xfffffff800881947 */ /* 0x000fee000383ffff */
[----:B------:R-:W2:Y:S01]  /*3660*/  S2UR UR4, SR_CgaCtaId ;  /* 0x00000000000479c3 */ /* 0x000ea20000008800 */
[----:B------:R-:W-:Y:S01]  /*3670*/  ELECT P0, URZ, PT ;  /* 0x0000000000ff782f */ /* 0x000fe20003800000 */
[----:B------:R-:W-:Y:S01]  /*3680*/  IMAD.MOV.U32 R0, RZ, RZ, 0x1 ;  /* 0x00000001ff007424 */ /* 0x000fe200078e00ff */
[----:B------:R-:W-:Y:S01]  /*3690*/  UIADD3 UR5, UPT, UPT, UR5, 0xe0, URZ ;  /* 0x000000e005057890 */ /* 0x000fe2000fffe0ff */
[----:B------:R-:W-:Y:S01]  /*36a0*/  SHF.L.U32 R2, R11, 0x1f, RZ ;  /* 0x0000001f0b027819 */ /* 0x000fe200000006ff */
[----:B------:R-:W-:-:S03]  /*36b0*/  UMOV UR6, 0x40 ;  /* 0x0000004000067882 */ /* 0x000fc60000000000 */
[----:B------:R-:W-:Y:S01]  /*36c0*/  UVIRTCOUNT.DEALLOC.SMPOOL 0x80 ;  /* 0x000000800000784c */ /* 0x000fe20000000000 */
[----:B--2---:R-:W-:Y:S02]  /*36d0*/  ULEA UR4, UR4, UR6, 0x18 ;  /* 0x0000000604047291 */ /* 0x004fe4000f8ec0ff */
[----:B------:R-:W-:-:S07]  /*36e0*/  ULEA UR6, UR14, UR5, 0x3 ;  /* 0x000000050e067291 */ /* 0x000fce000f8e18ff */
[----:B------:R2:W-:Y:S02]  /*36f0*/  @P0 STS.U8 [UR4+0x1c], R0 ;  /* 0x00001c00ff000988 */ /* 0x0005e40008000004 */
[----:B------:R-:W4:Y:S02]  /*3700*/  SYNCS.PHASECHK.TRANS64.TRYWAIT P0, [UR6], R2 ;  /* 0x00000002ff0075a7 */ /* 0x000f240008001106 */
[----:B--2-4-:R-:W-:Y:S05]  /*3710*/  @!P0 BRA `(.L_x_61) ;  /* 0x0000005c00e08947 */ /* 0x014fea0003800000 */
.L_x_148:
[----:B-1----:R-:W-:-:S04]  /*3720*/  UIADD3 UR7, UPT, UPT, UR14, 0x1, URZ ;  /* 0x000000010e077890 */ /* 0x002fc8000fffe0ff */
[----:B------:R-:W-:-:S04]  /*3730*/  UISETP.NE.AND UP0, UPT, UR7, 0x4, UPT ;  /* 0x000000040700788c */ /* 0x000fc8000bf05270 */
[----:B------:R-:W-:Y:S02]  /*3740*/  USEL UR8, URZ, 0x1, UP0 ;  /* 0x00000001ff087887 */ /* 0x000fe40008000000 */
[----:B------:R-:W-:-:S04]  /*3750*/  USEL UR7, UR7, URZ, UP0 ;  /* 0x000000ff07077287 */ /* 0x000fc80008000000 */
[----:B------:R-:W-:Y:S01]  /*3760*/  ULEA UR6, UR7, UR5, 0x3 ;  /* 0x0000000507067291 */ /* 0x000fe2000f8e18ff */
[----:B--2---:R-:W-:-:S04]  /*3770*/  LOP3.LUT R2, R11, UR8, RZ, 0x3c, !PT ;  /* 0x000000080b027c12 */ /* 0x004fc8000f8e3cff */
[----:B------:R-:W-:-:S04]  /*3780*/  SHF.L.U32 R3, R2, 0x1f, RZ ;  /* 0x0000001f02037819 */ /* 0x000fc800000006ff */
[----:B------:R-:W1:Y:S02]  /*3790*/  SYNCS.PHASECHK.TRANS64.TRYWAIT P0, [UR6], R3 ;  /* 0x00000003ff0075a7 */ /* 0x000e640008001106 */
[----:B-1----:R-:W-:Y:S05]  /*37a0*/  @!P0 BRA `(.L_x_62) ;  /* 0x0000005c00d48947 */ /* 0x002fea0003800000 */
.L_x_150:
        /* <DEDUP_REMOVED lines=9> */
.L_x_152:
[----:B------:R-:W-:-:S04]  /*3840*/  UIADD3 UR7, UPT, UPT, UR7, 0x1, URZ ;  /* 0x0000000107077890 */ /* 0x000fc8000fffe0ff */
[----:B------:R-:W-:-:S04]  /*3850*/  UISETP.NE.AND UP0, UPT, UR7, 0x4, UPT ;  /* 0x000000040700788c */ /* 0x000fc8000bf05270 */
[----:B------:R-:W-:Y:S02]  /*3860*/  USEL UR6, URZ, 0x1, UP0 ;  /* 0x00000001ff067887 */ /* 0x000fe40008000000 */
[----:B------:R-:W-:-:S04]  /*3870*/  USEL UR7, UR7, URZ, UP0 ;  /* 0x000000ff07077287 */ /* 0x000fc80008000000 */
[----:B------:R-:W-:Y:S01]  /*3880*/  ULEA UR7, UR7, UR5, 0x3 ;  /* 0x0000000507077291 */ /* 0x000fe2000f8e18ff */
[----:B------:R-:W-:-:S04]  /*3890*/  LOP3.LUT R2, R2, UR6, RZ, 0x3c, !PT ;  /* 0x0000000602027c12 */ /* 0x000fc8000f8e3cff */
[----:B------:R-:W-:-:S04]  /*38a0*/  SHF.L.U32 R2, R2, 0x1f, RZ ;  /* 0x0000001f02027819 */ /* 0x000fc800000006ff */
[----:B------:R-:W2:Y:S02]  /*38b0*/  SYNCS.PHASECHK.TRANS64.TRYWAIT P0, [UR7], R2 ;  /* 0x00000002ff0075a7 */ /* 0x000ea40008001107 */
[----:B--2---:R-:W-:Y:S05]  /*38c0*/  @!P0 BRA `(.L_x_64) ;  /* 0x0000005c00bc8947 */ /* 0x004fea0003800000 */
.L_x_154:
[----:B------:R-:W-:Y:S01]  /*38d0*/  NOP ;  /* 0x0000000000007918 */ /* 0x000fe20000000000 */
[----:B-1----:R-:W1:Y:S01]  /*38e0*/  LDS R0, [UR4+0x14] ;  /* 0x00001404ff007984 */ /* 0x002e620008000800 */
[----:B------:R-:W-:Y:S01]  /*38f0*/  ULOP3.LUT UR6, UR16, 0xffff, URZ, 0xc0, !UPT ;  /* 0x0000ffff10067892 */ /* 0x000fe2000f8ec0ff */
[----:B------:R-:W-:Y:S01]  /*3900*/  UMOV UR8, 0xffff ;  /* 0x0000ffff00087882 */ /* 0x000fe20000000000 */
[----:B------:R-:W-:Y:S02]  /*3910*/  UMOV UR5, 0x1 ;  /* 0x0000000100057882 */ /* 0x000fe40000000000 */
[----:B------:R-:W-:-:S04]  /*3920*/  USHF.R.U32.HI UR6, URZ, 0x5, UR6 ;  /* 0x00000005ff067899 */ /* 0x000fc80008011606 */
[----:B------:R-:W-:Y:S02]  /*3930*/  USHF.L.U32 UR8, UR8, UR6, URZ ;  /* 0x0000000608087299 */ /* 0x000fe400080006ff */
[----:B------:R-:W-:-:S04]  /*3940*/  USHF.L.U32 UR5, UR5, UR6, URZ ;  /* 0x0000000605057299 */ /* 0x000fc800080006ff */
[----:B-1----:R-:W-:-:S04]  /*3950*/  LOP3.LUT R0, R0, UR8, RZ, 0xc0, !PT ;  /* 0x0000000800007c12 */ /* 0x002fc8000f8ec0ff */
[----:B------:R-:W-:-:S13]  /*3960*/  ISETP.NE.AND P0, PT, R0, UR8, PT ;  /* 0x0000000800007c0c */ /* 0x000fda000bf05270 */
[----:B------:R-:W-:Y:S05]  /*3970*/  @P0 BRA `(.L_x_65) ;  /* 0x0000000000580947 */ /* 0x000fea0003800000 */
[----:B------:R-:W1:Y:S02]  /*3980*/  LDS R0, [UR4+0x18] ;  /* 0x00001804ff007984 */ /* 0x000e640008000800 */
[----:B-1----:R-:W-:-:S04]  /*3990*/  LOP3.LUT R0, R0, UR5, RZ, 0xc0, !PT ;  /* 0x0000000500007c12 */ /* 0x002fc8000f8ec0ff */
[----:B------:R-:W-:-:S13]  /*39a0*/  ISETP.NE.AND P0, PT, R0, UR5, PT ;  /* 0x0000000500007c0c */ /* 0x000fda000bf05270 */
[----:B------:R-:W-:Y:S05]  /*39b0*/  @P0 BRA `(.L_x_66) ;  /* 0x00000000003c0947 */ /* 0x000fea0003800000 */
[----:B------:R-:W1:Y:S01]  /*39c0*/  S2R R2, SR_LANEID ;  /* 0x0000000000027919 */ /* 0x000e620000000000 */
[----:B------:R-:W-:Y:S01]  /*39d0*/  ULOP3.LUT UR8, URZ, UR8, URZ, 0x33, !UPT ;  /* 0x00000008ff087292 */ /* 0x000fe2000f8e33ff */
[----:B------:R-:W-:Y:S02]  /*39e0*/  VOTEU.ANY UR7, UPT, PT ;  /* 0x0000000000077886 */ /* 0x000fe400038e0100 */
[----:B------:R-:W-:-:S03]  /*39f0*/  UFLO.U32 UR7, UR7 ;  /* 0x00000007000772bd */ /* 0x000fc600080e0000 */
[----:B------:R-:W-:-:S04]  /*3a00*/  IMAD.U32 R0, RZ, RZ, UR8 ;  /* 0x00000008ff007e24 */ /* 0x000fc8000f8e00ff */
[----:B------:R2:W4:Y:S02]  /*3a10*/  REDUX UR6, R0 ;  /* 0x00000000000673c4 */ /* 0x0005240000000000 */
[----:B------:R1:W-:Y:S02]  /*3a20*/  UTCATOMSWS.AND URZ, UR8 ;  /* 0x0000000800ff79e3 */ /* 0x0003e40008000000 */
[----:B-1----:R-:W-:Y:S02]  /*3a30*/  ISETP.EQ.U32.AND P0, PT, R2, UR7, PT ;  /* 0x0000000702007c0c */ /* 0x002fe4000bf02070 */
[----:B--2---:R-:W-:Y:S02]  /*3a40*/  LOP3.LUT R0, RZ, UR5, RZ, 0x33, !PT ;  /* 0x00000005ff007c12 */ /* 0x004fe4000f8e33ff */
[----:B----4-:R-:W-:Y:S02]  /*3a50*/  MOV R2, UR6 ;  /* 0x0000000600027c02 */ /* 0x010fe40008000f00 */
[----:B------:R-:W1:Y:S07]  /*3a60*/  REDUX UR5, R0 ;  /* 0x00000000000573c4 */ /* 0x000e6e0000000000 */
[----:B------:R2:W-:Y:S01]  /*3a70*/  @P0 ATOMS.AND RZ, [UR4+0x14], R2 ;  /* 0x00001402ffff098c */ /* 0x0005e2000a800004 */
[----:B-1----:R-:W-:-:S05]  /*3a80*/  IMAD.U32 R0, RZ, RZ, UR5 ;  /* 0x00000005ff007e24 */ /* 0x002fca000f8e00ff */
[----:B------:R2:W-:Y:S01]  /*3a90*/  @P0 ATOMS.AND RZ, [UR4+0x18], R0 ;  /* 0x00001800ffff098c */ /* 0x0005e2000a800004 */
[----:B------:R-:W-:Y:S05]  /*3aa0*/  BRA `(.L_x_67) ;  /* 0x0000000000147947 */ /* 0x000fea0003800000 */
.L_x_66:
[----:B------:R-:W-:Y:S02]  /*3ab0*/  MOV R2, 0x3ad0 ;  /* 0x00003ad000027802 */ /* 0x000fe40000000f00 */
[----:B---3-5:R-:W-:Y:S05]  /*3ac0*/  CALL.REL.NOINC `($__internal_0_$__cuda_sm10x_tcgen05_guardrail_trap_col_being_dealloced_not_returned_by_alloc) ;  /* 0x0000006000a07944 */ /* 0x028fea0003c00000 */
[----:B------:R-:W-:Y:S05]  /*3ad0*/  BRA `(.L_x_67) ;  /* 0x0000000000087947 */ /* 0x000fea0003800000 */
.L_x_65:
[----:B------:R-:W-:Y:S02]  /*3ae0*/  MOV R2, 0x3b00 ;  /* 0x00003b0000027802 */ /* 0x000fe40000000f00 */
[----:B---3-5:R-:W-:Y:S05]  /*3af0*/  CALL.REL.NOINC `($__internal_2_$__cuda_sm10x_tcgen05_guardrail_trap_unallocated_columns_being_dealloced) ;  /* 0x0000006000ac7944 */ /* 0x028fea0003c00000 */
.L_x_67:
[----:B------:R-:W-:Y:S01]  /*3b00*/  NOP ;  /* 0x0000000000007918 */ /* 0x000fe20000000000 */
[----:B------:R-:W-:Y:S05]  /*3b10*/  EXIT ;  /* 0x000000000000794d */ /* 0x000fea0003800000 */
.L_x_49:
[----:B------:R-:W-:-:S09]  /*3b20*/  UISETP.NE.OR UP2, UPT, UR8, 0x3, !UP2 ;  /* 0x000000030800788c */ /* 0x000fd2000d745670 */
[----:B------:R-:W-:Y:S05]  /*3b30*/  BRA.U UP2, `(.L_x_68) ;  /* 0x0000001102087547 */ /* 0x000fea000b800000 */
[----:B------:R-:W1:Y:S01]  /*3b40*/  LDC R0, c[0x0][0xb30] ;  /* 0x0002cc00ff007b82 */ /* 0x000e620000000800 */
[----:B------:R-:W2:Y:S01]  /*3b50*/  LDCU.64 UR8, c[0x0][0x888] ;  /* 0x00011100ff0877ac */ /* 0x000ea20008000a00 */
[----:B------:R-:W-:Y:S02]  /*3b60*/  HFMA2 R27, -RZ, RZ, 0, 0 ;  /* 0x00000000ff1b7431 */ /* 0x000fe400000001ff */
[----:B------:R-:W-:Y:S01]  /*3b70*/  IMAD.MOV.U32 R29, RZ, RZ, 0x1 ;  /* 0x00000001ff1d7424 */ /* 0x000fe200078e00ff */
[----:B------:R-:W-:Y:S01]  /*3b80*/  MOV R25, 0x1000 ;  /* 0x0000100000197802 */ /* 0x000fe20000000f00 */
[----:B------:R-:W4:Y:S01]  /*3b90*/  LDCU.64 UR4, c[0x0][0x890] ;  /* 0x00011200ff0477ac */ /* 0x000f220008000a00 */
[----:B------:R-:W-:Y:S01]  /*3ba0*/  IMAD.MOV.U32 R28, RZ, RZ, RZ ;  /* 0x000000ffff1c7224 */ /* 0x000fe200078e00ff */
[----:B------:R-:W3:Y:S01]  /*3bb0*/  LDC R24, c[0x0][0x370] ;  /* 0x0000dc00ff187b82 */ /* 0x000ee20000000800 */
[----:B------:R-:W-:Y:S01]  /*3bc0*/  UMOV UR7, 0x400 ;  /* 0x0000040000077882 */ /* 0x000fe20000000000 */
[----:B------:R-:W-:-:S02]  /*3bd0*/  UPLOP3.LUT UP1, UPT, UPT, UPT, UPT, 0x40, 0x4 ;  /* 0x000000000004789c */ /* 0x000fc40003f2e870 */
[----:B------:R-:W-:-:S04]  /*3be0*/  ULEA UR7, UR37, UR7, 0x18 ;  /* 0x0000000725077291 */ /* 0x000fc8000f8ec0ff */
[----:B------:R-:W3:Y:S01]  /*3bf0*/  LDC R3, c[0x0][0xb0c] ;  /* 0x0002c300ff037b82 */ /* 0x000ee20000000800 */
[----:B------:R-:W-:Y:S02]  /*3c00*/  UIADD3 UR13, UPT, UPT, UR7, 0x68, URZ ;  /* 0x00000068070d7890 */ /* 0x000fe4000fffe0ff */
[----:B--2---:R-:W-:Y:S02]  /*3c10*/  UISETP.NE.U32.AND UP2, UPT, UR8, URZ, UPT ;  /* 0x000000ff0800728c */ /* 0x004fe4000bf45070 */
[----:B------:R-:W-:Y:S02]  /*3c20*/  UIADD3 UR33, UPT, UPT, UR7, 0x50, URZ ;  /* 0x0000005007217890 */ /* 0x000fe4000fffe0ff */
[----:B----4-:R-:W-:Y:S01]  /*3c30*/  UISETP.NE.U32.AND UP3, UPT, UR4, URZ, UPT ;  /* 0x000000ff0400728c */ /* 0x010fe2000bf65070 */
[----:B------:R-:W2:Y:S01]  /*3c40*/  LDC R18, c[0x0][0xb20] ;  /* 0x0002c800ff127b82 */ /* 0x000ea20000000800 */
[----:B-1----:R-:W-:Y:S01]  /*3c50*/  ISETP.NE.AND P1, PT, R0, 0x1, PT ;  /* 0x000000010000780c */ /* 0x002fe20003f25270 */
[----:B------:R-:W-:-:S02]  /*3c60*/  UISETP.NE.AND.EX UP2, UPT, UR9, URZ, UPT, UP2 ;  /* 0x000000ff0900728c */ /* 0x000fc4000bf45320 */
[----:B------:R-:W-:Y:S02]  /*3c70*/  UIADD3 UR25, UPT, UPT, UR7, 0x58, URZ ;  /* 0x0000005807197890 */ /* 0x000fe4000fffe0ff */
[----:B------:R-:W-:Y:S02]  /*3c80*/  UIADD3 UR17, UPT, UPT, UR7, 0x60, URZ ;  /* 0x0000006007117890 */ /* 0x000fe4000fffe0ff */
[----:B------:R-:W1:Y:S01]  /*3c90*/  LDC.64 R30, c[0x0][0x348] ;  /* 0x0000d200ff1e7b82 */ /* 0x000e620000000a00 */
[----:B------:R-:W-:Y:S02]  /*3ca0*/  UPRMT UR13, UR37, 0x654, UR13 ;  /* 0x00000654250d7896 */ /* 0x000fe4000800000d */
[----:B------:R-:W-:-:S05]  /*3cb0*/  UISETP.NE.AND.EX UP3, UPT, UR5, URZ, UPT, UP3 ;  /* 0x000000ff0500728c */ /* 0x000fca000bf65330 */
[----:B------:R-:W4:Y:S08]  /*3cc0*/  LDC.64 R16, c[0x0][0xb10] ;  /* 0x0002c400ff107b82 */ /* 0x000f300000000a00 */
[----:B------:R-:W1:Y:S08]  /*3cd0*/  LDC.64 R6, c[0x0][0xb18] ;  /* 0x0002c600ff067b82 */ /* 0x000e700000000a00 */
[----:B------:R-:W1:Y:S08]  /*3ce0*/  LDC.64 R4, c[0x0][0xb28] ;  /* 0x0002ca00ff047b82 */ /* 0x000e700000000a00 */
[----:B--23--:R-:W1:Y:S02]  /*3cf0*/  LDC R19, c[0x0][0x374] ;  /* 0x0000dd00ff137b82 */ /* 0x00ce640000000800 */
.L_x_79:
[C---:B------:R-:W-:Y:S02]  /*3d00*/  LEA R0, R28.reuse, UR7, 0x3 ;  /* 0x000000071c007c11 */ /* 0x040fe4000f8e18ff */
[----:B------:R-:W-:Y:S02]  /*3d10*/  SHF.L.U32 R2, R27, 0x1f, RZ ;  /* 0x0000001f1b027819 */ /* 0x000fe400000006ff */
[----:B------:R-:W-:Y:S02]  /*3d20*/  LEA R20, R28, UR7, 0x4 ;  /* 0x000000071c147c11 */ /* 0x000fe4000f8e20ff */
[----:B--2---:R-:W2:Y:S02]  /*3d30*/  SYNCS.PHASECHK.TRANS64.TRYWAIT P0, [R0+URZ+0xa0], R2 ;  /* 0x0000a002000075a7 */ /* 0x004ea400080011ff */
[----:B--2---:R-:W-:Y:S05]  /*3d40*/  @!P0 BRA `(.L_x_69) ;  /* 0x0000005800b48947 */ /* 0x004fea0003800000 */
.L_x_155:
[----:B------:R-:W-:Y:S01]  /*3d50*/  ISETP.GE.AND P0, PT, R40, 0x1, PT ;  /* 0x000000012800780c */ /* 0x000fe20003f06270 */
[----:B------:R-:W3:Y:S01]  /*3d60*/  LDS.128 R20, [R20+0x130] ;  /* 0x0001300014147984 */ /* 0x000ee20000000c00 */
[----:B--2---:R-:W-:Y:S01]  /*3d70*/  VIADD R0, R0, 0xb0 ;  /* 0x000000b000007836 */ /* 0x004fe20000000000 */
[----:B------:R-:W-:Y:S01]  /*3d80*/  @!PT LDS RZ, [RZ] ;  /* 0x00000000fffff984 */ /* 0x000fe20000000800 */
[----:B------:R-:W-:Y:S01]  /*3d90*/  @!PT LDS RZ, [RZ] ;  /* 0x00000000fffff984 */ /* 0x000fe20000000800 */
[----:B------:R-:W-:Y:S01]  /*3da0*/  @!PT LDS RZ, [RZ] ;  /* 0x00000000fffff984 */ /* 0x000fe20000000800 */
[----:B------:R-:W-:Y:S01]  /*3db0*/  @!PT LDS RZ, [RZ] ;  /* 0x00000000fffff984 */ /* 0x000fe20000000800 */
[----:B------:R2:W-:Y:S06]  /*3dc0*/  MEMBAR.ALL.CTA ;  /* 0x0000000000007992 */ /* 0x0005ec0000008000 */
[----:B--2---:R-:W2:Y:S01]  /*3dd0*/  FENCE.VIEW.ASYNC.S ;  /* 0x00000000000073c6 */ /* 0x004ea20000000000 */
[----:B------:R-:W-:Y:S04]  /*3de0*/  PRMT R0, RZ, 0x654, R0 ;  /* 0x00000654ff007816 */ /* 0x000fe80000000000 */
[----:B--2---:R2:W-:Y:S01]  /*3df0*/  SYNCS.ARRIVE.TRANS64.RED.A1T0 RZ, [R0+URZ], RZ ;  /* 0x000000ff00ff79a7 */ /* 0x0045e200081004ff */
[----:B---3--:R-:W-:Y:S11]  /*3e00*/  LOP3.LUT P3, RZ, R22, 0x1, RZ, 0xc0, !PT ;  /* 0x0000000116ff7812 */ /* 0x008ff6000786c0ff */
[----:B------:R-:W-:Y:S02]  /*3e10*/  @!UPT UIADD3 URZ, UPT, UPT, URZ, URZ, URZ ;  /* 0x000000fffffff290 */ /* 0x000fe4000fffe0ff */
[----:B------:R-:W-:Y:S02]  /*3e20*/  @P3 MOV R11, R20 ;  /* 0x00000014000b3202 */ /* 0x000fe40000000f00 */
[----:B------:R-:W-:Y:S01]  /*3e30*/  @P3 LOP3.LUT R10, R21, 0xffff, RZ, 0xc0, !PT ;  /* 0x0000ffff150a3812 */ /* 0x000fe200078ec0ff */
[----:B--2---:R-:W-:Y:S06]  /*3e40*/  @!P0 BRA `(.L_x_70) ;  /* 0x0000000000a48947 */ /* 0x004fec0003800000 */
[-C--:B-1----:R-:W-:Y:S01]  /*3e50*/  IMAD.HI.U32 R0, R19, R7.reuse, RZ ;  /* 0x0000000713007227 */ /* 0x082fe200078e00ff */
[----:B------:R-:W-:Y:S02]  /*3e60*/  ISETP.NE.AND P0, PT, R6, 0x1, PT ;  /* 0x000000010600780c */ /* 0x000fe40003f05270 */
[----:B------:R-:W-:Y:S01]  /*3e70*/  ISETP.NE.AND P2, PT, R40, 0x1, PT ;  /* 0x000000012800780c */ /* 0x000fe20003f45270 */
[----:B----4-:R-:W-:Y:S01]  /*3e80*/  IMAD.HI.U32 R9, R24, R16, RZ ;  /* 0x0000001018097227 */ /* 0x010fe200078e00ff */
[----:B------:R-:W-:Y:S02]  /*3e90*/  SHF.R.U32.HI R0, RZ, R18, R0 ;  /* 0x00000012ff007219 */ /* 0x000fe40000011600 */
[----:B------:R-:W-:Y:S01]  /*3ea0*/  ISETP.NE.AND P4, PT, R3, 0x1, PT ;  /* 0x000000010300780c */ /* 0x000fe20003f85270 */
[----:B------:R-:W-:Y:S01]  /*3eb0*/  IMAD.HI.U32 R13, R10, R7, RZ ;  /* 0x000000070a0d7227 */ /* 0x000fe200078e00ff */
[----:B------:R-:W-:Y:S02]  /*3ec0*/  SHF.R.U32.HI R9, RZ, R17, R9 ;  /* 0x00000011ff097219 */ /* 0x000fe40000011609 */
[----:B------:R-:W-:Y:S01]  /*3ed0*/  SEL R0, R19, R0, !P0 ;  /* 0x0000000013007207 */ /* 0x000fe20004000000 */
[----:B------:R-:W-:Y:S01]  /*3ee0*/  IMAD.HI.U32 R12, R11, R16, RZ ;  /* 0x000000100b0c7227 */ /* 0x000fe200078e00ff */
[----:B------:R-:W-:Y:S03]  /*3ef0*/  SEL R9, R24, R9, !P4 ;  /* 0x0000000918097207 */ /* 0x000fe60006000000 */
[-C--:B------:R-:W-:Y:S01]  /*3f00*/  IMAD.HI.U32 R8, R0, R4.reuse, RZ ;  /* 0x0000000400087227 */ /* 0x080fe200078e00ff */
[----:B------:R-:W-:Y:S03]  /*3f10*/  SHF.R.U32.HI R12, RZ, R17, R12 ;  /* 0x00000011ff0c7219 */ /* 0x000fe6000001160c */
[----:B------:R-:W-:Y:S01]  /*3f20*/  IMAD.HI.U32 R2, R9, R4, RZ ;  /* 0x0000000409027227 */ /* 0x000fe200078e00ff */
[-C--:B------:R-:W-:Y:S02]  /*3f30*/  @P2 SHF.R.U32.HI R0, RZ, R5.reuse, R8 ;  /* 0x00000005ff002219 */ /* 0x080fe40000011608 */
[----:B------:R-:W-:Y:S02]  /*3f40*/  SHF.R.U32.HI R8, RZ, R18, R13 ;  /* 0x00000012ff087219 */ /* 0x000fe4000001160d */
[----:B------:R-:W-:Y:S01]  /*3f50*/  @P2 SHF.R.U32.HI R9, RZ, R5, R2 ;  /* 0x00000005ff092219 */ /* 0x000fe20000011602 */
[----:B------:R-:W-:Y:S01]  /*3f60*/  IMAD R0, R40, R0, RZ ;  /* 0x0000000028007224 */ /* 0x000fe200078e02ff */
[----:B------:R-:W-:Y:S02]  /*3f70*/  SEL R8, R10, R8, !P0 ;  /* 0x000000080a087207 */ /* 0x000fe40004000000 */
[----:B------:R-:W-:Y:S01]  /*3f80*/  SEL R2, R11, R12, !P4 ;  /* 0x0000000c0b027207 */ /* 0x000fe20006000000 */
[----:B------:R-:W-:Y:S01]  /*3f90*/  IMAD R12, R40, R9, RZ ;  /* 0x00000009280c7224 */ /* 0x000fe200078e02ff */
[C---:B------:R-:W-:Y:S01]  /*3fa0*/  ISETP.GE.AND P0, PT, R8.reuse, R0, PT ;  /* 0x000000000800720c */ /* 0x040fe20003f06270 */
[----:B------:R-:W-:Y:S03]  /*3fb0*/  IMAD.HI.U32 R0, R8, R4, RZ ;  /* 0x0000000408007227 */ /* 0x000fe600078e00ff */
[----:B------:R-:W-:Y:S02]  /*3fc0*/  ISETP.GE.OR P0, PT, R2, R12, P0 ;  /* 0x0000000c0200720c */ /* 0x000fe40000706670 */
[-C--:B------:R-:W-:Y:S04]  /*3fd0*/  SHF.R.U32.HI R0, RZ, R5.reuse, R0 ;  /* 0x00000005ff007219 */ /* 0x080fe80000011600 */
[----:B------:R-:W-:Y:S05]  /*3fe0*/  SEL R13, R8, R0, !P2 ;  /* 0x00000000080d7207 */ /* 0x000fea0005000000 */
[----:B------:R-:W-:Y:S02]  /*3ff0*/  IMAD.MOV R12, RZ, RZ, -R13 ;  /* 0x000000ffff0c7224 */ /* 0x000fe400078e0a0d */
[----:B------:R-:W-:Y:S04]  /*4000*/  @!P0 IMAD.HI.U32 R0, R2, R4, RZ ;  /* 0x0000000402008227 */ /* 0x000fe800078e00ff */
[----:B------:R-:W-:Y:S01]  /*4010*/  IMAD R12, R40, R12, R8 ;  /* 0x0000000c280c7224 */ /* 0x000fe200078e0208 */
[----:B------:R-:W-:Y:S04]  /*4020*/  @!P0 SHF.R.U32.HI R0, RZ, R5, R0 ;  /* 0x00000005ff008219 */ /* 0x000fe80000011600 */
[----:B------:R-:W-:Y:S04]  /*4030*/  @!P0 SEL R0, R2, R0, !P2 ;  /* 0x0000000002008207 */ /* 0x000fe80005000000 */
[----:B------:R-:W-:Y:S01]  /*4040*/  @!P0 IADD3 R13, PT, PT, R13, -R0, RZ ;  /* 0x800000000d0d8210 */ /* 0x000fe20007ffe0ff */
[----:B------:R-:W-:Y:S01]  /*4050*/  @!P0 IMAD R0, R9, R12, R0 ;  /* 0x0000000c09008224 */ /* 0x000fe200078e0200 */
[----:B------:R-:W-:Y:S01]  /*4060*/  IADD3 R9, PT, PT, -R8, RZ, RZ ;  /* 0x000000ff08097210 */ /* 0x000fe20007ffe1ff */
[--C-:B------:R-:W-:Y:S02]  /*4070*/  IMAD.MOV R12, RZ, RZ, -R2.reuse ;  /* 0x000000ffff0c7224 */ /* 0x100fe400078e0a02 */
[----:B------:R-:W-:Y:S02]  /*4080*/  @!P0 IMAD R8, R13, R40, R2 ;  /* 0x000000280d088224 */ /* 0x000fe400078e0202 */
[----:B------:R-:W-:Y:S02]  /*4090*/  @!P0 IMAD.MOV.U32 R2, RZ, RZ, R0 ;  /* 0x000000ffff028224 */ /* 0x000fe400078e0000 */
[----:B------:R-:W-:Y:S02]  /*40a0*/  IMAD R11, R3, R12, R11 ;  /* 0x0000000c030b7224 */ /* 0x000fe400078e020b */
[----:B------:R-:W-:Y:S02]  /*40b0*/  IMAD R10, R6, R9, R10 ;  /* 0x00000009060a7224 */ /* 0x000fe400078e020a */
[----:B------:R-:W-:Y:S02]  /*40c0*/  IMAD R11, R2, R3, R11 ;  /* 0x00000003020b7224 */ /* 0x000fe400078e020b */
[----:B------:R-:W-:Y:S02]  /*40d0*/  IMAD R10, R8, R6, R10 ;  /* 0x00000006080a7224 */ /* 0x000fe400078e020a */
.L_x_70:
[----:B------:R-:W-:Y:S05]  /*40e0*/  BRA.U UP1, `(.L_x_71) ;  /* 0x0000000101107547 */ /* 0x000fea000b800000 */
[----:B------:R-:W-:Y:S04]  /*40f0*/  MOV R2, UR6 ;  /* 0x0000000600027c02 */ /* 0x000fe80008000f00 */
[----:B------:R-:W-:Y:S04]  /*4100*/  SHF.L.U32 R2, R2, 0x1f, RZ ;  /* 0x0000001f02027819 */ /* 0x000fe800000006ff */
[----:B------:R-:W2:Y:S02]  /*4110*/  SYNCS.PHASECHK.TRANS64.TRYWAIT P0, [UR7+0x98], R2 ;  /* 0x00009802ff0075a7 */ /* 0x000ea40008001107 */
[----:B--2---:R-:W-:Y:S05]  /*4120*/  @!P0 BRA `(.L_x_72) ;  /* 0x0000005400d08947 */ /* 0x004fea0003800000 */
.L_x_71:
[----:B------:R-:W-:Y:S02]  /*4130*/  R2UR UR35, R15 ;  /* 0x000000000f2372ca */ /* 0x000fe400000e0000 */
[----:B------:R-:W-:Y:S02]  /*4140*/  R2UR UR34, R14 ;  /* 0x000000000e2272ca */ /* 0x000fe400000e0000 */
[----:B------:R-:W-:Y:S02]  /*4150*/  ISETP.NE.U32.AND P2, PT, RZ, UR4, PT ;  /* 0x00000004ff007c0c */ /* 0x000fe4000bf45070 */
[----:B------:R-:W-:Y:S02]  /*4160*/  SHF.L.U32 R14, R29, 0x1f, RZ ;  /* 0x0000001f1d0e7819 */ /* 0x000fe400000006ff */
[----:B------:R-:W-:Y:S05]  /*4170*/  ISETP.NE.AND.EX P2, PT, RZ, UR5, PT, P2 ;  /* 0x00000005ff007c0c */ /* 0x000fea000bf45320 */
[----:B------:R-:W-:Y:S02]  /*4180*/  USHF.L.U32 UR35, UR35, 0x6, URZ ;  /* 0x0000000623237899 */ /* 0x000fe400080006ff */
[----:B------:R-:W-:Y:S01]  /*4190*/  USHF.L.U32 UR34, UR34, 0x8, URZ ;  /* 0x0000000822227899 */ /* 0x000fe200080006ff */
[----:B------:R-:W-:Y:S11]  /*41a0*/  BRA.U !UP3, `(.L_x_73) ;  /* 0x000000010b347547 */ /* 0x000ff6000b800000 */
[----:B------:R-:W-:Y:S01]  /*41b0*/  UPLOP3.LUT UP0, UPT, UPT, UPT, UP2, 0x80, 0x8 ;  /* 0x000000000008789c */ /* 0x000fe20003f0f020 */
[----:B--2---:R-:W-:Y:S02]  /*41c0*/  HFMA2 R0, -RZ, RZ, 0, 5.9604644775390625e-08 ;  /* 0x00000001ff007431 */ /* 0x004fe400000001ff */
[----:B------:R-:W-:Y:S03]  /*41d0*/  IMAD.MOV.U32 R96, RZ, RZ, 0x1 ;  /* 0x00000001ff607424 */ /* 0x000fe600078e00ff */
[----:B------:R-:W-:Y:S05]  /*41e0*/  PLOP3.LUT P0, PT, PT, PT, UP0, 0x80, 0x8 ;  /* 0x000000000008781c */ /* 0x000fea0003f0f008 */
[----:B------:R-:W2:Y:S01]  /*41f0*/  @UP0 LDCU.64 UR10, c[0x0][0x888] ;  /* 0x00011100ff0a07ac */ /* 0x000ea20008000a00 */
[----:B------:R-:W-:Y:S07]  /*4200*/  @UP0 UIMAD UR8, UR36, UR4, URZ ;  /* 0x00000004240802a4 */ /* 0x000fee000f8e02ff */
[----:B------:R-:W-:Y:S01]  /*4210*/  @!P0 PRMT R96, R0, 0x7610, R96 ;  /* 0x0000761000608816 */ /* 0x000fe20000000060 */
[----:B--2---:R-:W-:Y:S03]  /*4220*/  @UP0 UIMAD.WIDE UR10, UR8, 0x4, UR10 ;  /* 0x00000004080a08a5 */ /* 0x004fe6000f8e020a */
[----:B------:R-:W2:Y:S03]  /*4230*/  @!UP0 LDCU UR8, c[0x0][0x880] ;  /* 0x00011000ff0887ac */ /* 0x000ea60008000800 */
[----:B------:R-:W-:Y:S01]  /*4240*/  IMAD.U32 R8, RZ, RZ, UR10 ;  /* 0x0000000aff087e24 */ /* 0x000fe2000f8e00ff */
[----:B------:R-:W-:Y:S05]  /*4250*/  MOV R9, UR11 ;  /* 0x0000000b00097c02 */ /* 0x000fea0008000f00 */
[----:B-----5:R3:W5:Y:S02]  /*4260*/  @P0 LDG.E R49, desc[UR46][R8.64] ;  /* 0x0000002e08310981 */ /* 0x020764000c1e1900 */
[----:B--23--:R-:W-:Y:S07]  /*4270*/  @!P0 IMAD.U32 R49, RZ, RZ, UR8 ;  /* 0x00000008ff318e24 */ /* 0x00cfee000f8e00ff */
.L_x_73:
[----:B-----5:R-:W-:Y:S01]  /*4280*/  @!P2 FSETP.EQ.AND P0, PT, R49, RZ, PT ;  /* 0x000000ff3100a20b */ /* 0x020fe20003f02000 */
[----:B------:R-:W-:Y:S01]  /*4290*/  @!UPT UIADD3 URZ, UPT, UPT, URZ, URZ, URZ ;  /* 0x000000fffffff290 */ /* 0x000fe2000fffe0ff */
[----:B------:R-:W-:Y:S11]  /*42a0*/  @!P2 BRA `(.L_x_74) ;  /* 0x000000000014a947 */ /* 0x000ff60003800000 */
[----:B------:R-:W-:Y:S02]  /*42b0*/  LOP3.LUT P2, RZ, R96, 0xff, RZ, 0xc0, !PT ;  /* 0x000000ff60ff7812 */ /* 0x000fe4000784c0ff */
[----:B------:R-:W-:Y:S04]  /*42c0*/  PLOP3.LUT P0, PT, PT, PT, UP0, 0x80, 0x8 ;  /* 0x000000000008781c */ /* 0x000fe80003f0f008 */
[----:B------:R-:W-:Y:S07]  /*42d0*/  PLOP3.LUT P0, PT, P0, PT, PT, 0x8, 0x80 ;  /* 0x000000000080781c */ /* 0x000fee000070e170 */
[----:B------:R-:W-:Y:S11]  /*42e0*/  @P2 FSETP.EQ.AND P0, PT, R49, RZ, PT ;  /* 0x000000ff3100220b */ /* 0x000ff60003f02000 */
[----:B------:R-:W-:Y:S02]  /*42f0*/  @!UPT UIADD3 URZ, UPT, UPT, URZ, URZ, URZ ;  /* 0x000000fffffff290 */ /* 0x000fe4000fffe0ff */
.L_x_74:
[----:B------:R-:W3:Y:S01]  /*4300*/  SYNCS.PHASECHK.TRANS64.TRYWAIT P2, [UR7+0x70], R14 ;  /* 0x0000700eff0075a7 */ /* 0x000ee20008041107 */
[----:B------:R-:W-:Y:S04]  /*4310*/  ELECT P4, URZ, PT ;  /* 0x0000000000ff782f */ /* 0x000fe80003880000 */
[----:B------:R-:W-:Y:S11]  /*4320*/  PLOP3.LUT P4, PT, P0, P4, PT, 0xf2, 0x2f ;  /* 0x00000000002f781c */ /* 0x000ff60000789e72 */
[----:B------:R-:W-:Y:S02]  /*4330*/  @!UPT UIADD3 URZ, UPT, UPT, URZ, URZ, URZ ;  /* 0x000000fffffff290 */ /* 0x000fe4000fffe0ff */
[----:B-1----:R-:W-:Y:S05]  /*4340*/  @!P4 IADD3 R8, P0, PT, R30, 0x580, RZ ;  /* 0x000005801e08c810 */ /* 0x002fea0007f1e0ff */
[----:B--2---:R-:W-:Y:S01]  /*4350*/  @!P4 IMAD.X R2, RZ, RZ, R31, P0 ;  /* 0x000000ffff02c224 */ /* 0x004fe200000e061f */
[----:B---3--:R-:W-:Y:S07]  /*4360*/  @!P2 BRA `(.L_x_75) ;  /* 0x000000540058a947 */ /* 0x008fee0003800000 */
.L_x_158:
[----:B------:R-:W-:Y:S01]  /*4370*/  @!P4 R2UR UR8, R2 ;  /* 0x000000000208c2ca */ /* 0x000fe200000e0000 */
[----:B------:R-:W-:Y:S01]  /*4380*/  VOTEU.ALL UP1, P4 ;  /* 0x0000000000ff7886 */ /* 0x000fe20002020000 */
[----:B------:R-:W-:Y:S01]  /*4390*/  @!P4 R2UR UR9, R8 ;  /* 0x000000000809c2ca */ /* 0x000fe200000e0000 */
[----:B-1----:R-:W-:Y:S01]  /*43a0*/  @!P4 IMAD.MOV.U32 R0, RZ, RZ, 0x1000 ;  /* 0x00001000ff00c424 */ /* 0x002fe200078e00ff */
[----:B------:R-:W-:Y:S01]  /*43b0*/  UMOV UR10, 0x0 ;  /* 0x00000000000a7882 */ /* 0x000fe20000000000 */
[----:B------:R-:W-:Y:S01]  /*43c0*/  UMOV UR11, 0x10000000 ;  /* 0x10000000000b7882 */ /* 0x000fe20000000000 */
[----:B------:R-:W-:Y:S01]  /*43d0*/  @!UP1 UIADD3 UR32, UPT, UPT, UR7, 0x200, URZ ;  /* 0x0000020007209890 */ /* 0x000fe2000fffe0ff */
[----:B------:R-:W-:Y:S06]  /*43e0*/  VOTEU.ALL UP1, P4 ;  /* 0x0000000000ff7886 */ /* 0x000fec0002020000 */
[----:B------:R-:W-:Y:S01]  /*43f0*/  IMAD.U32 R9, RZ, RZ, UR8 ;  /* 0x00000008ff097e24 */ /* 0x000fe2000f8e00ff */
[----:B------:R-:W-:Y:S01]  /*4400*/  UPRMT UR8, UR37, 0x654, UR33 ;  /* 0x0000065425087896 */ /* 0x000fe20008000021 */
[----:B------:R-:W-:Y:S03]  /*4410*/  IMAD.U32 R8, RZ, RZ, UR9 ;  /* 0x00000009ff087e24 */ /* 0x000fe6000f8e00ff */
[----:B------:R-:W-:Y:S02]  /*4420*/  @!P4 R2UR UR15, R9 ;  /* 0x00000000090fc2ca */ /* 0x000fe400000e0000 */
[----:B------:R-:W-:Y:S02]  /*4430*/  @!P4 R2UR UR14, R8 ;  /* 0x00000000080ec2ca */ /* 0x000fe400000e0000 */
[----:B------:R-:W-:Y:S05]  /*4440*/  @!P4 IADD3 R8, P0, PT, R30, 0x580, RZ ;  /* 0x000005801e08c810 */ /* 0x000fea0007f1e0ff */
[----:B------:R-:W-:Y:S06]  /*4450*/  @!P4 IMAD.X R2, RZ, RZ, R31, P0 ;  /* 0x000000ffff02c224 */ /* 0x000fec00000e061f */
[----:B------:R1:W-:Y:S01]  /*4460*/  @!UP1 UTMALDG.3D [UR32], [UR14], desc[UR10] ;  /* 0x00000a200e0095b4 */ /* 0x0003e20008011000 */
[----:B------:R1:W-:Y:S01]  /*4470*/  @!P4 SYNCS.ARRIVE.TRANS64.RED.A0TR RZ, [UR7+0x50], R0 ;  /* 0x00005000ffffc9a7 */ /* 0x0003e20008300407 */
[----:B------:R-:W-:Y:S01]  /*4480*/  SYNCS.ARRIVE.TRANS64.RED.A1T0 RZ, [UR8], RZ ;  /* 0x000000ffffff79a7 */ /* 0x000fe20008100408 */
[----:B------:R-:W2:Y:S02]  /*4490*/  SYNCS.PHASECHK.TRANS64.TRYWAIT P2, [UR7+0x78], R14 ;  /* 0x0000780eff0075a7 */ /* 0x000ea40008041107 */
[----:B-12---:R-:W-:Y:S05]  /*44a0*/  @!P2 BRA `(.L_x_76) ;  /* 0x000000540020a947 */ /* 0x006fea0003800000 */
.L_x_160:
[----:B------:R-:W-:Y:S01]  /*44b0*/  @!P4 R2UR UR8, R2 ;  /* 0x000000000208c2ca */ /* 0x000fe200000e0000 */
[----:B------:R-:W-:Y:S01]  /*44c0*/  VOTEU.ALL UP1, P4 ;  /* 0x0000000000ff7886 */ /* 0x000fe20002020000 */
[----:B------:R-:W-:Y:S01]  /*44d0*/  @!P4 R2UR UR9, R8 ;  /* 0x000000000809c2ca */ /* 0x000fe200000e0000 */
[----:B-1----:R-:W-:Y:S01]  /*44e0*/  @!P4 IMAD.MOV.U32 R0, RZ, RZ, 0x1000 ;  /* 0x00001000ff00c424 */ /* 0x002fe200078e00ff */
[----:B------:R-:W-:Y:S01]  /*44f0*/  UMOV UR10, 0x0 ;  /* 0x00000000000a7882 */ /* 0x000fe20000000000 */
[----:B------:R-:W-:Y:S01]  /*4500*/  UMOV UR11, 0x10000000 ;  /* 0x10000000000b7882 */ /* 0x000fe20000000000 */
[----:B------:R-:W-:Y:S02]  /*4510*/  @!UP1 UIADD3 UR26, UPT, UPT, UR34, 0x40, URZ ;  /* 0x00000040221a9890 */ /* 0x000fe4000fffe0ff */
[----:B------:R-:W-:Y:S01]  /*4520*/  @!UP1 UIADD3 UR24, UPT, UPT, UR7, 0x1200, URZ ;  /* 0x0000120007189890 */ /* 0x000fe2000fffe0ff */
[----:B------:R-:W-:Y:S01]  /*4530*/  VOTEU.ALL UP1, P4 ;  /* 0x0000000000ff7886 */ /* 0x000fe20002020000 */
[----:B------:R-:W-:Y:S01]  /*4540*/  UMOV UR27, UR35 ;  /* 0x00000023001b7c82 */ /* 0x000fe20008000000 */
[----:B------:R-:W-:Y:S02]  /*4550*/  UMOV UR28, UR36 ;  /* 0x00000024001c7c82 */ /* 0x000fe40008000000 */
        /* <DEDUP_REMOVED lines=12> */
.L_x_162:
[----:B------:R-:W2:Y:S01]  /*4620*/  LDC.64 R12, c[0x0][0xb18] ;  /* 0x0002c600ff0c7b82 */ /* 0x000ea20000000a00 */
[----:B------:R-:W-:Y:S01]  /*4630*/  @!P4 R2UR UR8, R2 ;  /* 0x000000000208c2ca */ /* 0x000fe200000e0000 */
[----:B------:R-:W-:Y:S01]  /*4640*/  VOTEU.ALL UP1, P4 ;  /* 0x0000000000ff7886 */ /* 0x000fe20002020000 */
[----:B------:R-:W-:Y:S01]  /*4650*/  @!P4 R2UR UR9, R8 ;  /* 0x000000000809c2ca */ /* 0x000fe200000e0000 */
[----:B-1----:R-:W-:Y:S01]  /*4660*/  @!P4 IMAD.MOV.U32 R0, RZ, RZ, 0x1000 ;  /* 0x00001000ff00c424 */ /* 0x002fe200078e00ff */
[----:B------:R-:W-:Y:S03]  /*4670*/  UMOV UR10, 0x0 ;  /* 0x00000000000a7882 */ /* 0x000fe60000000000 */
[----:B------:R-:W1:Y:S01]  /*4680*/  @!P1 LDC R2, c[0x0][0xb0c] ;  /* 0x0002c300ff029b82 */ /* 0x000e620000000800 */
[----:B------:R-:W-:Y:S01]  /*4690*/  @!UP1 UIADD3 UR18, UPT, UPT, UR34, 0x80, URZ ;  /* 0x0000008022129890 */ /* 0x000fe2000fffe0ff */
[----:B------:R-:W-:Y:S01]  /*46a0*/  @P3 SHF.R.U32.HI R26, RZ, 0x10, R21 ;  /* 0x00000010ff1a3819 */ /* 0x000fe20000011615 */
[----:B------:R-:W-:Y:S01]  /*46b0*/  @!UP1 UIADD3 UR16, UPT, UPT, UR7, 0x2200, URZ ;  /* 0x0000220007109890 */ /* 0x000fe2000fffe0ff */
[----:B------:R-:W-:Y:S01]  /*46c0*/  VIADD R28, R28, 0x1 ;  /* 0x000000011c1c7836 */ /* 0x000fe20000000000 */
[----:B------:R-:W-:Y:S01]  /*46d0*/  VOTEU.ALL UP1, P4 ;  /* 0x0000000000ff7886 */ /* 0x000fe20002020000 */
[----:B------:R-:W-:Y:S01]  /*46e0*/  UMOV UR11, 0x10000000 ;  /* 0x10000000000b7882 */ /* 0x000fe20000000000 */
[----:B------:R-:W-:Y:S01]  /*46f0*/  UMOV UR19, UR35 ;  /* 0x0000002300137c82 */ /* 0x000fe20008000000 */
[----:B------:R-:W-:Y:S01]  /*4700*/  IMAD.U32 R9, RZ, RZ, UR8 ;  /* 0x00000008ff097e24 */ /* 0x000fe2000f8e00ff */
[----:B------:R-:W-:Y:S01]  /*4710*/  UMOV UR20, UR36 ;  /* 0x0000002400147c82 */ /* 0x000fe20008000000 */
[----:B------:R-:W-:Y:S01]  /*4720*/  IMAD.U32 R8, RZ, RZ, UR9 ;  /* 0x00000009ff087e24 */ /* 0x000fe2000f8e00ff */
[----:B------:R-:W-:Y:S02]  /*4730*/  UPRMT UR8, UR37, 0x654, UR17 ;  /* 0x0000065425087896 */ /* 0x000fe40008000011 */
[----:B------:R-:W-:Y:S02]  /*4740*/  @!P4 R2UR UR15, R9 ;  /* 0x00000000090fc2ca */ /* 0x000fe400000e0000 */
[----:B------:R-:W-:Y:S02]  /*4750*/  @!P4 R2UR UR14, R8 ;  /* 0x00000000080ec2ca */ /* 0x000fe400000e0000 */
[----:B------:R-:W3:Y:S11]  /*4760*/  LDC.64 R8, c[0x0][0xb10] ;  /* 0x0002c400ff087b82 */ /* 0x000ef60000000a00 */
[----:B------:R1:W-:Y:S01]  /*4770*/  @!UP1 UTMALDG.3D [UR16], [UR14], desc[UR10] ;  /* 0x00000a100e0095b4 */ /* 0x0003e20008011000 */
[----:B------:R5:W-:Y:S01]  /*4780*/  @!P4 SYNCS.ARRIVE.TRANS64.RED.A0TR RZ, [UR7+0x60], R0 ;  /* 0x00006000ffffc9a7 */ /* 0x000be20008300407 */
[C---:B---3--:R-:W-:Y:S01]  /*4790*/  @!P1 IMAD.HI.U32 R8, R11.reuse, R8, RZ ;  /* 0x000000080b089227 */ /* 0x048fe200078e00ff */
[----:B--2---:R-:W-:Y:S02]  /*47a0*/  @!P1 ISETP.NE.AND P0, PT, R12, 0x1, PT ;  /* 0x000000010c00980c */ /* 0x004fe40003f05270 */
[----:B-1----:R-:W-:Y:S01]  /*47b0*/  @!P1 ISETP.NE.AND P2, PT, R2, 0x1, PT ;  /* 0x000000010200980c */ /* 0x002fe20003f45270 */
[----:B------:R-:W-:Y:S01]  /*47c0*/  SYNCS.ARRIVE.TRANS64.RED.A1T0 RZ, [UR8], RZ ;  /* 0x000000ffffff79a7 */ /* 0x000fe20008100408 */
[C---:B------:R-:W-:Y:S01]  /*47d0*/  @!P1 IMAD.HI.U32 R13, R10.reuse, R13, RZ ;  /* 0x0000000d0a0d9227 */ /* 0x040fe200078e00ff */
[----:B------:R-:W-:Y:S04]  /*47e0*/  @!P1 SHF.R.U32.HI R8, RZ, R9, R8 ;  /* 0x00000009ff089219 */ /* 0x000fe80000011608 */
[----:B------:R-:W-:Y:S01]  /*47f0*/  @!P1 SEL R8, R11, R8, !P2 ;  /* 0x000000080b089207 */ /* 0x000fe20005000000 */
[----:B------:R-:W1:Y:S01]  /*4800*/  SYNCS.PHASECHK.TRANS64.TRYWAIT P5, [UR7+0x88], R14 ;  /* 0x0000880eff0075a7 */ /* 0x000e6200080a1107 */
[----:B-----5:R-:W2:Y:S02]  /*4810*/  @!P1 LDC R0, c[0x0][0xb20] ;  /* 0x0002c800ff009b82 */ /* 0x020ea40000000800 */
[----:B--2---:R-:W-:Y:S04]  /*4820*/  @!P1 SHF.R.U32.HI R0, RZ, R0, R13 ;  /* 0x00000000ff009219 */ /* 0x004fe8000001160d */
[----:B------:R-:W-:Y:S05]  /*4830*/  @!P1 SEL R9, R10, R0, !P0 ;  /* 0x000000000a099207 */ /* 0x000fea0004000000 */
[----:B------:R-:W-:Y:S02]  /*4840*/  @!P1 IMAD.IADD R0, R9, 0x1, -R8 ;  /* 0x0000000109009824 */ /* 0x000fe400078e0a08 */
[----:B------:R-:W-:Y:S02]  /*4850*/  @!P1 IMAD.IADD R8, R8, 0x1, -R9 ;  /* 0x0000000108089824 */ /* 0x000fe400078e0a09 */
[----:B------:R-:W-:Y:S02]  /*4860*/  @!P1 IMAD R11, R0, R2, R11 ;  /* 0x00000002000b9224 */ /* 0x000fe400078e020b */
[----:B------:R-:W-:Y:S01]  /*4870*/  @!P1 IMAD R10, R8, R12, R10 ;  /* 0x0000000c080a9224 */ /* 0x000fe200078e020a */
[----:B-1----:R-:W-:Y:S06]  /*4880*/  @!P5 BRA `(.L_x_78) ;  /* 0x000000500058d947 */ /* 0x002fec0003800000 */
.L_x_164:
[----:B------:R-:W-:Y:S01]  /*4890*/  @!P4 IADD3 R2, P0, PT, R30, 0x580, RZ ;  /* 0x000005801e02c810 */ /* 0x000fe20007f1e0ff */
[----:B------:R-:W-:Y:S01]  /*48a0*/  VOTEU.ALL UP1, P4 ;  /* 0x0000000000ff7886 */ /* 0x000fe20002020000 */
[----:B------:R-:W-:Y:S01]  /*48b0*/  UMOV UR18, 0x0 ;  /* 0x0000000000127882 */ /* 0x000fe20000000000 */
[----:B------:R-:W-:Y:S01]  /*48c0*/  UMOV UR19, 0x10000000 ;  /* 0x1000000000137882 */ /* 0x000fe20000000000 */
[----:B------:R-:W-:Y:S01]  /*48d0*/  @!P4 R2UR UR9, R2 ;  /* 0x000000000209c2ca */ /* 0x000fe200000e0000 */
[----:B-1----:R-:W-:Y:S01]  /*48e0*/  @!P4 IMAD.X R0, RZ, RZ, R31, P0 ;  /* 0x000000ffff00c224 */ /* 0x002fe200000e061f */
[----:B------:R-:W-:Y:S01]  /*48f0*/  @!UP1 UIADD3 UR10, UPT, UPT, UR34, 0xc0, URZ ;  /* 0x000000c0220a9890 */ /* 0x000fe2000fffe0ff */
[----:B------:R-:W-:Y:S01]  /*4900*/  ISETP.NE.AND P0, PT, R28, 0x2, PT ;  /* 0x000000021c00780c */ /* 0x000fe20003f05270 */
[----:B------:R-:W-:Y:S01]  /*4910*/  UMOV UR11, UR35 ;  /* 0x00000023000b7c82 */ /* 0x000fe20008000000 */
[----:B------:R-:W-:Y:S01]  /*4920*/  UMOV UR12, UR36 ;  /* 0x00000024000c7c82 */ /* 0x000fe20008000000 */
[----:B------:R-:W-:Y:S01]  /*4930*/  @!P4 R2UR UR8, R0 ;  /* 0x000000000008c2ca */ /* 0x000fe200000e0000 */
[----:B------:R-:W-:Y:S01]  /*4940*/  IMAD.IADD R14, R10, 0x1, R94 ;  /* 0x000000010a0e7824 */ /* 0x000fe200078e025e */
[----:B------:R-:W-:Y:S01]  /*4950*/  @P3 R2UR UR36, R26 ;  /* 0x000000001a2432ca */ /* 0x000fe200000e0000 */
[----:B------:R-:W-:Y:S01]  /*4960*/  IMAD.IADD R15, R11, 0x1, R95 ;  /* 0x000000010b0f7824 */ /* 0x000fe200078e025f */
[----:B------:R-:W-:Y:S02]  /*4970*/  SEL R0, RZ, 0x1, P0 ;  /* 0x00000001ff007807 */ /* 0x000fe40000000000 */
[----:B------:R-:W-:Y:S01]  /*4980*/  LOP3.LUT R29, R29, 0x1, RZ, 0x3c, !PT ;  /* 0x000000011d1d7812 */ /* 0x000fe200078e3cff */
[----:B------:R-:W-:Y:S01]  /*4990*/  IMAD.U32 R8, RZ, RZ, UR9 ;  /* 0x00000009ff087e24 */ /* 0x000fe2000f8e00ff */
[----:B------:R-:W-:Y:S01]  /*49a0*/  @!UP1 UIADD3 UR9, UPT, UPT, UR7, 0x68, URZ ;  /* 0x0000006807099890 */ /* 0x000fe2000fffe0ff */
[----:B------:R-:W-:Y:S02]  /*49b0*/  LOP3.LUT R27, R27, R0, RZ, 0x3c, !PT ;  /* 0x000000001b1b7212 */ /* 0x000fe400078e3cff */
[----:B------:R-:W-:Y:S02]  /*49c0*/  SEL R28, R28, RZ, P0 ;  /* 0x000000ff1c1c7207 */ /* 0x000fe40000000000 */
[----:B------:R-:W-:Y:S01]  /*49d0*/  IMAD.U32 R9, RZ, RZ, UR8 ;  /* 0x00000008ff097e24 */ /* 0x000fe2000f8e00ff */
[----:B------:R-:W-:Y:S01]  /*49e0*/  @!P4 R2UR UR14, R8 ;  /* 0x00000000080ec2ca */ /* 0x000fe200000e0000 */
[----:B------:R-:W-:Y:S01]  /*49f0*/  @!UP1 UIADD3 UR8, UPT, UPT, UR7, 0x3200, URZ ;  /* 0x0000320007089890 */ /* 0x000fe2000fffe0ff */
[----:B------:R-:W-:Y:S02]  /*4a00*/  VOTEU.ALL UP1, P4 ;  /* 0x0000000000ff7886 */ /* 0x000fe40002020000 */
[----:B------:R-:W-:Y:S11]  /*4a10*/  @!P4 R2UR UR15, R9 ;  /* 0x00000000090fc2ca */ /* 0x000ff600000e0000 */
[----:B------:R-:W-:Y:S02]  /*4a20*/  @!UPT UIADD3 URZ, UPT, UPT, URZ, URZ, URZ ;  /* 0x000000fffffff290 */ /* 0x000fe4000fffe0ff */
[----:B------:R2:W-:Y:S01]  /*4a30*/  @!UP1 UTMALDG.3D [UR8], [UR14], desc[UR18] ;  /* 0x000012080e0095b4 */ /* 0x0005e20008011000 */
[----:B------:R2:W-:Y:S01]  /*4a40*/  @!P4 SYNCS.ARRIVE.TRANS64.RED.A0TR RZ, [UR7+0x68], R25 ;  /* 0x00006819ffffc9a7 */ /* 0x0005e20008300407 */
[----:B------:R-:W-:Y:S01]  /*4a50*/  UPLOP3.LUT UP1, UPT, UPT, UPT, UPT, 0x80, 0x8 ;  /* 0x000000000008789c */ /* 0x000fe20003f2f070 */
[----:B------:R-:W-:Y:S01]  /*4a60*/  SYNCS.ARRIVE.TRANS64.RED.A1T0 RZ, [UR13], RZ ;  /* 0x000000ffffff79a7 */ /* 0x000fe2000810040d */
[----:B------:R-:W-:Y:S09]  /*4a70*/  @P3 BRA `(.L_x_79) ;  /* 0xfffffff000a03947 */ /* 0x000ff2000383ffff */
[----:B------:R-:W-:-:S04]  /*4a80*/  SHF.L.U32 R2, R29, 0x1f, RZ ;  /* 0x0000001f1d027819 */ /* 0x000fc800000006ff */
[----:B------:R-:W1:Y:S02]  /*4a90*/  SYNCS.PHASECHK.TRANS64.TRYWAIT P0, [UR7+0x70], R2 ;  /* 0x00007002ff0075a7 */ /* 0x000e640008001107 */
[----:B-1----:R-:W-:Y:S05]  /*4aa0*/  @!P0 BRA `(.L_x_80) ;  /* 0x0000004c00e88947 */ /* 0x002fea0003800000 */
.L_x_166:
[----:B------:R-:W3:Y:S02]  /*4ab0*/  SYNCS.PHASECHK.TRANS64.TRYWAIT P0, [UR7+0x78], R2 ;  /* 0x00007802ff0075a7 */ /* 0x000ee40008001107 */
[----:B---3--:R-:W-:Y:S05]  /*4ac0*/  @!P0 BRA `(.L_x_81) ;  /* 0x0000004c00f88947 */ /* 0x008fea0003800000 */
.L_x_168:
[----:B------:R-:W3:Y:S02]  /*4ad0*/  SYNCS.PHASECHK.TRANS64.TRYWAIT P0, [UR7+0x80], R2 ;  /* 0x00008002ff0075a7 */ /* 0x000ee40008001107 */
[----:B---3--:R-:W-:Y:S05]  /*4ae0*/  @!P0 BRA `(.L_x_82) ;  /* 0x0000005000088947 */ /* 0x008fea0003800000 */
.L_x_170:
[----:B-1----:R-:W-:-:S07]  /*4af0*/  MOV R0, UR7 ;  /* 0x0000000700007c02 */ /* 0x002fce0008000f00 */
.L_x_83:
[----:B-1----:R-:W-:-:S04]  /*4b00*/  SHF.L.U32 R2, R29, 0x1f, RZ ;  /* 0x0000001f1d027819 */ /* 0x002fc800000006ff */
[----:B------:R1:W3:Y:S03]  /*4b10*/  SYNCS.PHASECHK.TRANS64.TRYWAIT P0, [R0+URZ+0x88], R2 ;  /* 0x00008802000075a7 */ /* 0x0002e600080011ff */
[----:B---3--:R-:W-:Y:S05]  /*4b20*/  @!P0 NANOSLEEP.SYNCS 0x989680 ;  /* 0x009896800000895d */ /* 0x008fea0003900000 */
[----:B------:R-:W3:Y:S02]  /*4b30*/  @!P0 SYNCS.PHASECHK.TRANS64 P0, [R0+URZ+0x88], R2 ;  /* 0x00008802000085a7 */ /* 0x000ee400080010ff */
[----:B--23--:R-:W-:Y:S05]  /*4b40*/  @P0 EXIT ;  /* 0x000000000000094d */ /* 0x00cfea0003800000 */
[----:B------:R-:W-:Y:S05]  /*4b50*/  BRA `(.L_x_83) ;  /* 0xfffffffc00e87947 */ /* 0x000fea000383ffff */
.L_x_68:
[----:B------:R-:W-:-:S06]  /*4b60*/  UISETP.GE.AND UP1, UPT, UR8, 0x4, UPT ;  /* 0x000000040800788c */ /* 0x000fcc000bf26270 */
[----:B------:R-:W-:-:S13]  /*4b70*/  PLOP3.LUT P0, PT, PT, PT, UP1, 0x80, 0x8 ;  /* 0x000000000008781c */ /* 0x000fda0003f0f018 */
[----:B------:R-:W-:Y:S05]  /*4b80*/  @!P0 EXIT ;  /* 0x000000000000894d */ /* 0x000fea0003800000 */
[----:B------:R-:W-:Y:S01]  /*4b90*/  BAR.SYNC.DEFER_BLOCKING 0x6, 0xa0 ;  /* 0x0182800000007b1d */ /* 0x000fe20000010000 */
[C---:B------:R-:W-:Y:S01]  /*4ba0*/  IMAD.SHL.U32 R3, R108.reuse, 0x40, RZ ;  /* 0x000000406c037824 */ /* 0x040fe200078e00ff */
[C---:B------:R-:W-:Y:S01]  /*4bb0*/  LOP3.LUT R110, R108.reuse, 0x60, RZ, 0xc0, !PT ;  /* 0x000000606c6e7812 */ /* 0x040fe200078ec0ff */
[C---:B------:R-:W-:Y:S01]  /*4bc0*/  IMAD.SHL.U32 R100, R108.reuse, 0x20, RZ ;  /* 0x000000206c647824 */ /* 0x040fe200078e00ff */
[----:B------:R-:W-:Y:S01]  /*4bd0*/  CS2R R106, SRZ ;  /* 0x00000000006a7805 */ /* 0x000fe2000001ff00 */
[C---:B------:R-:W-:Y:S01]  /*4be0*/  IMAD.SHL.U32 R4, R108.reuse, 0x2, RZ ;  /* 0x000000026c047824 */ /* 0x040fe200078e00ff */
[----:B------:R-:W-:Y:S02]  /*4bf0*/  UMOV UR49, 0x400 ;  /* 0x0000040000317882 */ /* 0x000fe40000000000 */
[----:B------:R-:W1:Y:S01]  /*4c00*/  LDC R99, c[0x0][0x370] ;  /* 0x0000dc00ff637b82 */ /* 0x000e620000000800 */
[----:B------:R-:W-:Y:S01]  /*4c10*/  ULEA UR49, UR37, UR49, 0x18 ;  /* 0x0000003125317291 */ /* 0x000fe2000f8ec0ff */
[----:B------:R-:W-:Y:S01]  /*4c20*/  LOP3.LUT R2, R3, 0x180, RZ, 0xc0, !PT ;  /* 0x0000018003027812 */ /* 0x000fe200078ec0ff */
[----:B------:R-:W-:Y:S01]  /*4c30*/  IMAD.U32 R46, R108, 0x10000, RZ ;  /* 0x000100006c2e7824 */ /* 0x000fe200078e00ff */
[----:B------:R-:W-:Y:S01]  /*4c40*/  LOP3.LUT R100, R100, 0xc00, RZ, 0xc0, !PT ;  /* 0x00000c0064647812 */ /* 0x000fe200078ec0ff */
[----:B------:R-:W-:Y:S01]  /*4c50*/  UIADD3 UR4, UPT, UPT, UR49, 0x4200, URZ ;  /* 0x0000420031047890 */ /* 0x000fe2000fffe0ff */
[----:B------:R-:W-:Y:S01]  /*4c60*/  LOP3.LUT R4, R2, 0x20, R4, 0xf8, !PT ;  /* 0x0000002002047812 */ /* 0x000fe200078ef804 */
[----:B------:R-:W-:Y:S01]  /*4c70*/  IMAD.SHL.U32 R2, R108, 0x8, RZ ;  /* 0x000000086c027824 */ /* 0x000fe200078e00ff */
[----:B------:R-:W2:Y:S01]  /*4c80*/  LDC R42, c[0x0][0xb0c] ;  /* 0x0002c300ff2a7b82 */ /* 0x000ea20000000800 */
[----:B------:R-:W-:Y:S01]  /*4c90*/  LOP3.LUT R100, R100, 0x40, R3, 0xf8, !PT ;  /* 0x0000004064647812 */ /* 0x000fe200078ef803 */
[----:B------:R-:W-:Y:S01]  /*4ca0*/  IMAD.MOV.U32 R45, RZ, RZ, RZ ;  /* 0x000000ffff2d7224 */ /* 0x000fe200078e00ff */
[----:B------:R-:W-:Y:S01]  /*4cb0*/  LOP3.LUT R46, R46, 0x600000, RZ, 0xc0, !PT ;  /* 0x006000002e2e7812 */ /* 0x000fe200078ec0ff */
[----:B------:R-:W-:Y:S01]  /*4cc0*/  IMAD.MOV.U32 R112, RZ, RZ, RZ ;  /* 0x000000ffff707224 */ /* 0x000fe200078e00ff */
[----:B------:R-:W-:-:S02]  /*4cd0*/  LOP3.LUT R108, R108, 0x2, RZ, 0xc0, !PT ;  /* 0x000000026c6c7812 */ /* 0x000fc400078ec0ff */
[----:B------:R-:W-:Y:S02]  /*4ce0*/  CS2R R104, SRZ ;  /* 0x0000000000687805 */ /* 0x000fe4000001ff00 */
[----:B------:R-:W-:Y:S01]  /*4cf0*/  LOP3.LUT R2, R4, 0x30, R2, 0x78, !PT ;  /* 0x0000003004027812 */ /* 0x000fe200078e7802 */
[----:B------:R-:W4:Y:S01]  /*4d00*/  LDC R97, c[0x0][0xb20] ;  /* 0x0002c800ff617b82 */ /* 0x000f220000000800 */
[----:B------:R-:W3:Y:S01]  /*4d10*/  LDS R0, [UR49+0x150] ;  /* 0x00015031ff007984 */ /* 0x000ee20008000800 */
[----:B------:R-:W-:Y:S01]  /*4d20*/  LOP3.LUT R100, R100, 0x200, R3, 0xf8, !PT ;  /* 0x0000020064647812 */ /* 0x000fe200078ef803 */
[----:B------:R-:W-:Y:S01]  /*4d30*/  IMAD.MOV R102, RZ, RZ, -R108 ;  /* 0x000000ffff667224 */ /* 0x000fe200078e0a6c */
[----:B------:R-:W1:Y:S01]  /*4d40*/  LDCU.64 UR52, c[0x0][0x348] ;  /* 0x00006900ff3477ac */ /* 0x000e620008000a00 */
[----:B------:R-:W-:Y:S01]  /*4d50*/  IMAD.U32 R109, RZ, RZ, UR4 ;  /* 0x00000004ff6d7e24 */ /* 0x000fe2000f8e00ff */
[----:B------:R-:W-:Y:S02]  /*4d60*/  LOP3.LUT R100, R100, R2, RZ, 0xfc, !PT ;  /* 0x0000000264647212 */ /* 0x000fe400078efcff */
[----:B------:R-:W1:Y:S01]  /*4d70*/  LDC R41, c[0x0][0xb30] ;  /* 0x0002cc00ff297b82 */ /* 0x000e620000000800 */
[----:B------:R-:W1:Y:S01]  /*4d80*/  LDCU.64 UR38, c[0x0][0x888] ;  /* 0x00011100ff2677ac */ /* 0x000e620008000a00 */
[----:B------:R-:W1:Y:S06]  /*4d90*/  LDCU.64 UR44, c[0x0][0x890] ;  /* 0x00011200ff2c77ac */ /* 0x000e6c0008000a00 */
[----:B------:R-:W1:Y:S01]  /*4da0*/  LDC.64 R92, c[0x0][0xb10] ;  /* 0x0002c400ff5c7b82 */ /* 0x000e620000000a00 */
[----:B------:R-:W-:-:S07]  /*4db0*/  UIADD3 UR48, UPT, UPT, UR49, 0x200, URZ ;  /* 0x0000020031307890 */ /* 0x000fce000fffe0ff */
[----:B------:R-:W1:Y:S08]  /*4dc0*/  LDC.64 R38, c[0x0][0xb18] ;  /* 0x0002c600ff267b82 */ /* 0x000e700000000a00 */
[----:B------:R-:W1:Y:S08]  /*4dd0*/  LDC.64 R36, c[0x0][0xb28] ;  /* 0x0002ca00ff247b82 */ /* 0x000e700000000a00 */
[----:B------:R-:W1:Y:S01]  /*4de0*/  LDC.64 R90, c[0x0][0x8b0] ;  /* 0x00022c00ff5a7b82 */ /* 0x000e620000000a00 */
[----:B---3--:R-:W-:-:S07]  /*4df0*/  IMAD.IADD R46, R0, 0x1, R46 ;  /* 0x00000001002e7824 */ /* 0x008fce00078e022e */
[----:B------:R-:W3:Y:S08]  /*4e00*/  LDC.64 R88, c[0x0][0x8a8] ;  /* 0x00022a00ff587b82 */ /* 0x000ef00000000a00 */
[----:B--2-4-:R-:W1:Y:S02]  /*4e10*/  LDC R98, c[0x0][0x374] ;  /* 0x0000dd00ff627b82 */ /* 0x014e640000000800 */
.L_x_125:
[----:B------:R-:W-:Y:S02]  /*4e20*/  LEA R0, R112, UR49, 0x3 ;  /* 0x0000003170007c11 */ /* 0x000fe4000f8e18ff */
[----:B------:R-:W-:Y:S02]  /*4e30*/  SHF.L.U32 R2, R106, 0x1f, RZ ;  /* 0x0000001f6a027819 */ /* 0x000fe400000006ff */
[----:B------:R-:W-:Y:S02]  /*4e40*/  LEA R16, R112, UR49, 0x4 ;  /* 0x0000003170107c11 */ /* 0x000fe4000f8e20ff */
[----:B------:R-:W2:Y:S02]  /*4e50*/  SYNCS.PHASECHK.TRANS64.TRYWAIT P0, [R0+URZ+0xa0], R2 ;  /* 0x0000a002000075a7 */ /* 0x000ea400080011ff */
[----:B-12---:R-:W-:Y:S05]  /*4e60*/  @!P0 BRA `(.L_x_84) ;  /* 0x0000004c00408947 */ /* 0x006fea0003800000 */
.L_x_171:
[----:B------:R-:W4:Y:S01]  /*4e70*/  LDC.64 R10, c[0x0][0xb10] ;  /* 0x0002c400ff0a7b82 */ /* 0x000f220000000a00 */
[----:B------:R-:W3:Y:S01]  /*4e80*/  LDS.128 R16, [R16+0x130] ;  /* 0x0001300010107984 */ /* 0x000ee20000000c00 */
[----:B-1----:R-:W-:Y:S01]  /*4e90*/  ISETP.NE.AND P1, PT, R41, 0x1, PT ;  /* 0x000000012900780c */ /* 0x002fe20003f25270 */
[----:B--2---:R-:W-:Y:S01]  /*4ea0*/  VIADD R0, R0, 0xb0 ;  /* 0x000000b000007836 */ /* 0x004fe20000000000 */
[----:B------:R-:W-:Y:S04]  /*4eb0*/  ISETP.GE.AND P0, PT, R40, 0x1, PT ;  /* 0x000000012800780c */ /* 0x000fe80003f06270 */
[----:B------:R-:W1:Y:S01]  /*4ec0*/  LDC.64 R8, c[0x0][0xb18] ;  /* 0x0002c600ff087b82 */ /* 0x000e620000000a00 */
[----:B------:R-:W-:Y:S01]  /*4ed0*/  PRMT R0, RZ, 0x654, R0 ;  /* 0x00000654ff007816 */ /* 0x000fe20000000000 */
[----:B------:R-:W-:Y:S01]  /*4ee0*/  @!PT LDS RZ, [RZ] ;  /* 0x00000000fffff984 */ /* 0x000fe20000000800 */
[----:B------:R-:W-:Y:S01]  /*4ef0*/  @!PT LDS RZ, [RZ] ;  /* 0x00000000fffff984 */ /* 0x000fe20000000800 */
[----:B------:R-:W-:Y:S01]  /*4f00*/  @!PT LDS RZ, [RZ] ;  /* 0x00000000fffff984 */ /* 0x000fe20000000800 */
[----:B------:R-:W-:Y:S01]  /*4f10*/  @!PT LDS RZ, [RZ] ;  /* 0x00000000fffff984 */ /* 0x000fe20000000800 */
[----:B------:R2:W-:Y:S06]  /*4f20*/  MEMBAR.ALL.CTA ;  /* 0x0000000000007992 */ /* 0x0005ec0000008000 */
[----:B--2---:R-:W2:Y:S01]  /*4f30*/  FENCE.VIEW.ASYNC.S ;  /* 0x00000000000073c6 */ /* 0x004ea20000000000 */
[----:B------:R-:W1:Y:S08]  /*4f40*/  @!P1 LDC R12, c[0x0][0xb20] ;  /* 0x0002c800ff0c9b82 */ /* 0x000e700000000800 */
[----:B------:R-:W1:Y:S01]  /*4f50*/  @!P1 LDC R7, c[0x0][0xb0c] ;  /* 0x0002c300ff079b82 */ /* 0x000e620000000800 */
[----:B--2---:R2:W-:Y:S01]  /*4f60*/  SYNCS.ARRIVE.TRANS64.RED.A1T0 RZ, [R0+URZ], RZ ;  /* 0x000000ff00ff79a7 */ /* 0x0045e200081004ff */
[----:B---3--:R-:W-:Y:S04]  /*4f70*/  LOP3.LUT P4, RZ, R18, 0x1, RZ, 0xc0, !PT ;  /* 0x0000000112ff7812 */ /* 0x008fe8000788c0ff */
[----:B------:R-:W-:Y:S09]  /*4f80*/  P2R R111, PR, RZ, 0x10 ;  /* 0x00000010ff6f7803 */ /* 0x000ff20000000000 */
[----:B------:R-:W-:Y:S02]  /*4f90*/  @P4 MOV R44, R16 ;  /* 0x00000010002c4202 */ /* 0x000fe40000000f00 */
[----:B------:R-:W-:Y:S01]  /*4fa0*/  @P4 LOP3.LUT R43, R17, 0xffff, RZ, 0xc0, !PT ;  /* 0x0000ffff112b4812 */ /* 0x000fe200078ec0ff */
[----:B--2-4-:R-:W-:Y:S06]  /*4fb0*/  @!P0 BRA `(.L_x_85) ;  /* 0x0000000000a48947 */ /* 0x014fec0003800000 */
[----:B------:R-:W-:Y:S01]  /*4fc0*/  IMAD.HI.U32 R0, R98, R39, RZ ;  /* 0x0000002762007227 */ /* 0x000fe200078e00ff */
[----:B------:R-:W-:Y:S02]  /*4fd0*/  ISETP.NE.AND P0, PT, R38, 0x1, PT ;  /* 0x000000012600780c */ /* 0x000fe40003f05270 */
[----:B------:R-:W-:Y:S01]  /*4fe0*/  ISETP.NE.AND P2, PT, R40, 0x1, PT ;  /* 0x000000012800780c */ /* 0x000fe20003f45270 */
[----:B------:R-:W-:Y:S01]  /*4ff0*/  IMAD.HI.U32 R4, R99, R92, RZ ;  /* 0x0000005c63047227 */ /* 0x000fe200078e00ff */
[----:B------:R-:W-:Y:S02]  /*5000*/  SHF.R.U32.HI R0, RZ, R97, R0 ;  /* 0x00000061ff007219 */ /* 0x000fe40000011600 */
[----:B------:R-:W-:Y:S01]  /*5010*/  ISETP.NE.AND P3, PT, R42, 0x1, PT ;  /* 0x000000012a00780c */ /* 0x000fe20003f65270 */
[----:B------:R-:W-:Y:S01]  /*5020*/  IMAD.HI.U32 R6, R43, R39, RZ ;  /* 0x000000272b067227 */ /* 0x000fe200078e00ff */
[-C--:B------:R-:W-:Y:S02]  /*5030*/  SHF.R.U32.HI R4, RZ, R93.reuse, R4 ;  /* 0x0000005dff047219 */ /* 0x080fe40000011604 */
[----:B------:R-:W-:Y:S01]  /*5040*/  SEL R0, R98, R0, !P0 ;  /* 0x0000000062007207 */ /* 0x000fe20004000000 */
[----:B------:R-:W-:Y:S01]  /*5050*/  IMAD.HI.U32 R5, R44, R92, RZ ;  /* 0x0000005c2c057227 */ /* 0x000fe200078e00ff */
[----:B------:R-:W-:Y:S03]  /*5060*/  SEL R4, R99, R4, !P3 ;  /* 0x0000000463047207 */ /* 0x000fe60005800000 */
[-C--:B------:R-:W-:Y:S01]  /*5070*/  IMAD.HI.U32 R3, R0, R36.reuse, RZ ;  /* 0x0000002400037227 */ /* 0x080fe200078e00ff */
[----:B------:R-:W-:Y:S03]  /*5080*/  SHF.R.U32.HI R5, RZ, R93, R5 ;  /* 0x0000005dff057219 */ /* 0x000fe60000011605 */
[----:B------:R-:W-:Y:S01]  /*5090*/  IMAD.HI.U32 R2, R4, R36, RZ ;  /* 0x0000002404027227 */ /* 0x000fe200078e00ff */
[----:B------:R-:W-:Y:S02]  /*50a0*/  @P2 SHF.R.U32.HI R0, RZ, R37, R3 ;  /* 0x00000025ff002219 */ /* 0x000fe40000011603 */
[----:B------:R-:W-:Y:S02]  /*50b0*/  SHF.R.U32.HI R3, RZ, R97, R6 ;  /* 0x00000061ff037219 */ /* 0x000fe40000011606 */
[----:B------:R-:W-:Y:S01]  /*50c0*/  @P2 SHF.R.U32.HI R4, RZ, R37, R2 ;  /* 0x00000025ff042219 */ /* 0x000fe20000011602 */
[----:B------:R-:W-:Y:S01]  /*50d0*/  IMAD R0, R40, R0, RZ ;  /* 0x0000000028007224 */ /* 0x000fe200078e02ff */
[----:B------:R-:W-:Y:S02]  /*50e0*/  SEL R3, R43, R3, !P0 ;  /* 0x000000032b037207 */ /* 0x000fe40004000000 */
[----:B------:R-:W-:Y:S01]  /*50f0*/  SEL R2, R44, R5, !P3 ;  /* 0x000000052c027207 */ /* 0x000fe20005800000 */
[----:B------:R-:W-:Y:S01]  /*5100*/  IMAD R5, R40, R4, RZ ;  /* 0x0000000428057224 */ /* 0x000fe200078e02ff */
[C---:B------:R-:W-:Y:S01]  /*5110*/  ISETP.GE.AND P0, PT, R3.reuse, R0, PT ;  /* 0x000000000300720c */ /* 0x040fe20003f06270 */
[C---:B------:R-:W-:Y:S03]  /*5120*/  IMAD.HI.U32 R0, R3.reuse, R36, RZ ;  /* 0x0000002403007227 */ /* 0x040fe600078e00ff */
[C---:B------:R-:W-:Y:S02]  /*5130*/  ISETP.GE.OR P0, PT, R2.reuse, R5, P0 ;  /* 0x000000050200720c */ /* 0x040fe40000706670 */
[----:B------:R-:W-:Y:S04]  /*5140*/  SHF.R.U32.HI R0, RZ, R37, R0 ;  /* 0x00000025ff007219 */ /* 0x000fe80000011600 */
[C---:B------:R-:W-:Y:S05]  /*5150*/  SEL R6, R3.reuse, R0, !P2 ;  /* 0x0000000003067207 */ /* 0x040fea0005000000 */
        /* <DEDUP_REMOVED lines=14> */
[----:B------:R-:W-:Y:S07]  /*5240*/  IMAD R43, R3, R38, R43 ;  /* 0x00000026032b7224 */ /* 0x000fee00078e022b */
.L_x_85:
[----:B-1----:R-:W-:Y:S01]  /*5250*/  @!P1 ISETP.NE.AND P0, PT, R8, 0x1, PT ;  /* 0x000000010800980c */ /* 0x002fe20003f05270 */
[----:B------:R-:W-:Y:S01]  /*5260*/  @!P1 IMAD.HI.U32 R0, R44, R10, RZ ;  /* 0x0000000a2c009227 */ /* 0x000fe200078e00ff */
[----:B------:R-:W-:Y:S01]  /*5270*/  @!P1 ISETP.NE.AND P2, PT, R7, 0x1, PT ;  /* 0x000000010700980c */ /* 0x000fe20003f45270 */
[----:B------:R-:W-:Y:S01]  /*5280*/  ULOP3.LUT UP0, URZ, UR48, 0x1b0, URZ, 0xc0, !UPT ;  /* 0x000001b030ff7892 */ /* 0x000fe2000f80c0ff */
[----:B------:R-:W-:Y:S01]  /*5290*/  R2UR UR42, R15 ;  /* 0x000000000f2a72ca */ /* 0x000fe200000e0000 */
[C---:B------:R-:W-:Y:S01]  /*52a0*/  @!P1 IMAD.HI.U32 R2, R43.reuse, R9, RZ ;  /* 0x000000092b029227 */ /* 0x040fe200078e00ff */
[----:B------:R-:W-:Y:S02]  /*52b0*/  @!P1 SHF.R.U32.HI R0, RZ, R11, R0 ;  /* 0x0000000bff009219 */ /* 0x000fe40000011600 */
[----:B------:R-:W-:Y:S01]  /*52c0*/  R2UR UR41, R14 ;  /* 0x000000000e2972ca */ /* 0x000fe200000e0000 */
[----:B------:R-:W-:Y:S01]  /*52d0*/  VIADD R112, R112, 0x1 ;  /* 0x0000000170707836 */ /* 0x000fe20000000000 */
[----:B------:R-:W-:Y:S02]  /*52e0*/  @!P1 SHF.R.U32.HI R2, RZ, R12, R2 ;  /* 0x0000000cff029219 */ /* 0x000fe40000011602 */
[----:B------:R-:W-:Y:S02]  /*52f0*/  @!P1 SEL R3, R44, R0, !P2 ;  /* 0x000000002c039207 */ /* 0x000fe40005000000 */
[----:B------:R-:W-:Y:S02]  /*5300*/  @!P1 SEL R2, R43, R2, !P0 ;  /* 0x000000022b029207 */ /* 0x000fe40004000000 */
[----:B------:R-:W-:Y:S01]  /*5310*/  @P4 SHF.R.U32.HI R103, RZ, 0x10, R17 ;  /* 0x00000010ff674819 */ /* 0x000fe20000011611 */
[----:B------:R-:W-:Y:S02]  /*5320*/  USHF.L.U32 UR42, UR42, 0x6, URZ ;  /* 0x000000062a2a7899 */ /* 0x000fe400080006ff */
[----:B------:R-:W-:Y:S02]  /*5330*/  @!P1 IMAD.IADD R0, R2, 0x1, -R3 ;  /* 0x0000000102009824 */ /* 0x000fe400078e0a03 */
[----:B------:R-:W-:Y:S01]  /*5340*/  @!P1 IMAD.IADD R2, R3, 0x1, -R2 ;  /* 0x0000000103029824 */ /* 0x000fe200078e0a02 */
[----:B------:R-:W-:Y:S01]  /*5350*/  USHF.L.U32 UR41, UR41, 0x8, URZ ;  /* 0x0000000829297899 */ /* 0x000fe200080006ff */
[----:B------:R-:W-:Y:S02]  /*5360*/  @!P1 IMAD R44, R0, R7, R44 ;  /* 0x00000007002c9224 */ /* 0x000fe400078e022c */
[----:B------:R-:W-:Y:S01]  /*5370*/  @!P1 IMAD R43, R2, R8, R43 ;  /* 0x00000008022b9224 */ /* 0x000fe200078e022b */
[----:B------:R-:W-:Y:S08]  /*5380*/  BRA.U !UP0, `(.L_x_86) ;  /* 0x0000000108407547 */ /* 0x000ff0000b800000 */
[----:B------:R-:W1:Y:S01]  /*5390*/  LDCU.64 UR8, c[0x4][0x88] ;  /* 0x01001100ff0877ac */ /* 0x000e620008000a00 */
[----:B------:R-:W-:Y:S01]  /*53a0*/  MOV R3, 0x0 ;  /* 0x0000000000037802 */ /* 0x000fe20000000f00 */
[----:B------:R-:W-:Y:S02]  /*53b0*/  HFMA2 R12, -RZ, RZ, 0, 5.9604644775390625e-08 ;  /* 0x00000001ff0c7431 */ /* 0x000fe400000001ff */
[----:B------:R-:W-:Y:S02]  /*53c0*/  IMAD.MOV.U32 R8, RZ, RZ, 0x70 ;  /* 0x00000070ff087424 */ /* 0x000fe400078e00ff */
[----:B------:R-:W-:Y:S01]  /*53d0*/  IMAD.MOV.U32 R13, RZ, RZ, RZ ;  /* 0x000000ffff0d7224 */ /* 0x000fe200078e00ff */
[----:B------:R-:W2:Y:S01]  /*53e0*/  LDCU.64 UR6, c[0x4][0x90] ;  /* 0x01001200ff0677ac */ /* 0x000ea20008000a00 */
[----:B------:R-:W3:Y:S01]  /*53f0*/  LDC.64 R2, c[0x4][R3] ;  /* 0x0100000003027b82 */ /* 0x000ee20000000a00 */
[----:B------:R-:W4:Y:S01]  /*5400*/  LDCU.64 UR4, c[0x4][0x8] ;  /* 0x01000100ff0477ac */ /* 0x000f220008000a00 */
[----:B-1----:R-:W-:Y:S01]  /*5410*/  MOV R5, UR9 ;  /* 0x0000000900057c02 */ /* 0x002fe20008000f00 */
[----:B------:R-:W-:Y:S01]  /*5420*/  IMAD.U32 R4, RZ, RZ, UR8 ;  /* 0x00000008ff047e24 */ /* 0x000fe2000f8e00ff */
[----:B--2---:R-:W-:Y:S01]  /*5430*/  MOV R7, UR7 ;  /* 0x0000000700077c02 */ /* 0x004fe20008000f00 */
[----:B------:R-:W-:Y:S01]  /*5440*/  IMAD.U32 R6, RZ, RZ, UR6 ;  /* 0x00000006ff067e24 */ /* 0x000fe2000f8e00ff */
[----:B----4-:R-:W-:Y:S01]  /*5450*/  MOV R11, UR5 ;  /* 0x00000005000b7c02 */ /* 0x010fe20008000f00 */
[----:B------:R-:W-:Y:S02]  /*5460*/  IMAD.U32 R10, RZ, RZ, UR4 ;  /* 0x00000004ff0a7e24 */ /* 0x000fe4000f8e00ff */
[----:B------:R-:W-:Y:S07]  /*5470*/  LEPC R20, `(.L_x_86) ;  /* 0x000000001014794e */ /* 0x000fee0000000000 */
[----:B---3-5:R-:W-:Y:S05]  /*5480*/  CALL.ABS.NOINC R2 ;  /* 0x0000000002007343 */ /* 0x028fea0003c00000 */
.L_x_86:
[----:B------:R-:W-:Y:S01]  /*5490*/  LOP3.LUT P0, RZ, R109, 0x1b0, RZ, 0xc0, !PT ;  /* 0x000001b06dff7812 */ /* 0x000fe2000780c0ff */
[----:B------:R-:W-:Y:S11]  /*54a0*/  BSSY.RECONVERGENT B6, `(.L_x_87) ;  /* 0x0000013000067945 */ /* 0x000ff60003800200 */
[----:B------:R-:W-:Y:S01]  /*54b0*/  @!UPT UIADD3 URZ, UPT, UPT, URZ, URZ, URZ ;  /* 0x000000fffffff290 */ /* 0x000fe2000fffe0ff */
[----:B------:R-:W-:Y:S05]  /*54c0*/  @!P0 BRA `(.L_x_88) ;  /* 0x0000000000408947 */ /* 0x000fea0003800000 */
        /* <DEDUP_REMOVED lines=16> */
.L_x_88:
[----:B------:R-:W-:Y:S05]  /*55d0*/  BSYNC.RECONVERGENT B6 ;  /* 0x0000000000067941 */ /* 0x000fea0003800200 */
.L_x_87:
[----:B------:R-:W-:Y:S01]  /*55e0*/  ISETP.NE.U32.AND P4, PT, R90, RZ, PT ;  /* 0x000000ff5a00720c */ /* 0x000fe20003f85070 */
[----:B------:R-:W-:Y:S01]  /*55f0*/  UISETP.NE.AND UP2, UPT, UR50, URZ, UPT ;  /* 0x000000ff3200728c */ /* 0x000fe2000bf45270 */
[----:B------:R-:W-:Y:S01]  /*5600*/  ISETP.NE.U32.AND P2, PT, RZ, UR38, PT ;  /* 0x00000026ff007c0c */ /* 0x000fe2000bf45070 */
[----:B------:R-:W-:Y:S01]  /*5610*/  UISETP.NE.U32.AND UP1, UPT, UR44, URZ, UPT ;  /* 0x000000ff2c00728c */ /* 0x000fe2000bf25070 */
[----:B------:R-:W-:Y:S01]  /*5620*/  ISETP.NE.AND.EX P4, PT, R91, RZ, PT, P4 ;  /* 0x000000ff5b00720c */ /* 0x000fe20003f85340 */
[----:B------:R-:W-:Y:S01]  /*5630*/  UPLOP3.LUT UP0, UPT, UPT, UPT, UPT, 0x40, 0x4 ;  /* 0x000000000004789c */ /* 0x000fe20003f0e870 */
[----:B------:R-:W-:Y:S01]  /*5640*/  ISETP.NE.AND.EX P2, PT, RZ, UR39, PT, P2 ;  /* 0x00000027ff007c0c */ /* 0x000fe2000bf45320 */
[----:B------:R-:W-:Y:S01]  /*5650*/  UISETP.NE.AND.EX UP1, UPT, UR45, URZ, UPT, UP1 ;  /* 0x000000ff2d00728c */ /* 0x000fe2000bf25310 */
[----:B------:R-:W-:Y:S04]  /*5660*/  PLOP3.LUT P1, PT, PT, PT, UP2, 0x80, 0x8 ;  /* 0x000000000008781c */ /* 0x000fe80003f2f028 */
[----:B------:R-:W-:Y:S06]  /*5670*/  @UP2 UPLOP3.LUT UP0, UPT, UPT, UPT, UP1, 0x80, 0x8 ;  /* 0x000000000008289c */ /* 0x000fec0003f0f010 */
[----:B------:R-:W-:Y:S01]  /*5680*/  PLOP3.LUT P0, PT, PT, PT, UP0, 0x80, 0x8 ;  /* 0x000000000008781c */ /* 0x000fe20003f0f008 */
[----:B------:R-:W-:Y:S01]  /*5690*/  @!UPT UIADD3 URZ, UPT, UPT, URZ, URZ, URZ ;  /* 0x000000fffffff290 */ /* 0x000fe2000fffe0ff */
[----:B------:R-:W-:Y:S11]  /*56a0*/  BRA.U !UP1, `(.L_x_89) ;  /* 0x0000000109387547 */ /* 0x000ff6000b800000 */
[----:B------:R-:W-:Y:S01]  /*56b0*/  UISETP.NE.U32.AND UP0, UPT, UR38, URZ, UPT ;  /* 0x000000ff2600728c */ /* 0x000fe2000bf05070 */
[----:B------:R-:W-:Y:S02]  /*56c0*/  HFMA2 R0, -RZ, RZ, 0, 5.9604644775390625e-08 ;  /* 0x00000001ff007431 */ /* 0x000fe400000001ff */
[----:B------:R-:W-:Y:S01]  /*56d0*/  IMAD.MOV.U32 R96, RZ, RZ, 0x1 ;  /* 0x00000001ff607424 */ /* 0x000fe200078e00ff */
[----:B------:R-:W-:Y:S06]  /*56e0*/  UISETP.NE.AND.EX UP0, UPT, UR39, URZ, UPT, UP0 ;  /* 0x000000ff2700728c */ /* 0x000fec000bf05300 */
[----:B------:R-:W-:Y:S05]  /*56f0*/  PLOP3.LUT P3, PT, PT, PT, UP0, 0x80, 0x8 ;  /* 0x000000000008781c */ /* 0x000fea0003f6f008 */
[----:B------:R-:W1:Y:S01]  /*5700*/  @UP0 LDCU.64 UR6, c[0x0][0x888] ;  /* 0x00011100ff0607ac */ /* 0x000e620008000a00 */
[----:B------:R-:W-:Y:S07]  /*5710*/  @UP0 UIMAD UR4, UR36, UR44, URZ ;  /* 0x0000002c240402a4 */ /* 0x000fee000f8e02ff */
[----:B------:R-:W-:Y:S01]  /*5720*/  @!P3 PRMT R96, R0, 0x7610, R96 ;  /* 0x000076100060b816 */ /* 0x000fe20000000060 */
[----:B-1----:R-:W-:Y:S03]  /*5730*/  @UP0 UIMAD.WIDE UR6, UR4, 0x4, UR6 ;  /* 0x00000004040608a5 */ /* 0x002fe6000f8e0206 */
[----:B------:R-:W1:Y:S03]  /*5740*/  @!UP0 LDCU UR4, c[0x0][0x880] ;  /* 0x00011000ff0487ac */ /* 0x000e660008000800 */
[----:B------:R-:W-:Y:S01]  /*5750*/  IMAD.U32 R2, RZ, RZ, UR6 ;  /* 0x00000006ff027e24 */ /* 0x000fe2000f8e00ff */
[----:B------:R-:W-:Y:S05]  /*5760*/  MOV R3, UR7 ;  /* 0x0000000700037c02 */ /* 0x000fea0008000f00 */
[----:B-----5:R2:W5:Y:S02]  /*5770*/  @P3 LDG.E R49, desc[UR46][R2.64] ;  /* 0x0000002e02313981 */ /* 0x020564000c1e1900 */
[----:B-12---:R-:W-:Y:S02]  /*5780*/  @!P3 IMAD.U32 R49, RZ, RZ, UR4 ;  /* 0x00000004ff31be24 */ /* 0x006fe4000f8e00ff */
.L_x_89:
[----:B------:R-:W-:Y:S05]  /*5790*/  @!P4 BRA `(.L_x_90) ;  /* 0x000000000020c947 */ /* 0x000fea0003800000 */
[----:B------:R-:W-:Y:S04]  /*57a0*/  ISETP.NE.U32.AND P3, PT, R88, RZ, PT ;  /* 0x000000ff5800720c */ /* 0x000fe80003f65070 */
[----:B------:R-:W-:Y:S11]  /*57b0*/  ISETP.NE.AND.EX P3, PT, R89, RZ, PT, P3 ;  /* 0x000000ff5900720c */ /* 0x000ff60003f65330 */
[----:B------:R-:W-:Y:S02]  /*57c0*/  @!UPT UIADD3 URZ, UPT, UPT, URZ, URZ, URZ ;  /* 0x000000fffffff290 */ /* 0x000fe4000fffe0ff */
[----:B------:R-:W1:Y:S01]  /*57d0*/  @P3 LDC.64 R2, c[0x0][0x8a8] ;  /* 0x00022a00ff023b82 */ /* 0x000e620000000a00 */
[----:B------:R-:W-:Y:S04]  /*57e0*/  @P3 IMAD R0, R90, UR36, RZ ;  /* 0x000000245a003c24 */ /* 0x000fe8000f8e02ff */
[----:B-1----:R-:W-:Y:S05]  /*57f0*/  @P3 IMAD.WIDE R2, R0, 0x4, R2 ;  /* 0x0000000400023825 */ /* 0x002fea00078e0202 */
[----:B-----5:R1:W5:Y:S02]  /*5800*/  @P3 LDG.E R47, desc[UR46][R2.64] ;  /* 0x0000002e022f3981 */ /* 0x020364000c1e1900 */
[----:B-1----:R-:W2:Y:S02]  /*5810*/  @!P3 LDC R47, c[0x0][0x8a0] ;  /* 0x00022800ff2fbb82 */ /* 0x002ea40000000800 */
.L_x_90:
[----:B-----5:R-:W-:Y:S01]  /*5820*/  FSETP.NEU.AND P4, PT, R49, RZ, PT ;  /* 0x000000ff3100720b */ /* 0x020fe20003f8d000 */
[----:B------:R-:W-:Y:S01]  /*5830*/  BSSY B1, `(.L_x_91) ;  /* 0x0000042000017945 */ /* 0x000fe20003800000 */
[----:B------:R-:W-:Y:S01]  /*5840*/  SEL R5, RZ, 0xffffffff, P2 ;  /* 0xffffffffff057807 */ /* 0x000fe20001000000 */
[----:B------:R-:W-:Y:S01]  /*5850*/  IMAD.MOV.U32 R115, RZ, RZ, 0x1 ;  /* 0x00000001ff737424 */ /* 0x000fe200078e00ff */
[----:B------:R-:W-:Y:S02]  /*5860*/  LOP3.LUT P3, RZ, R96, 0xff, RZ, 0xc0, !PT ;  /* 0x000000ff60ff7812 */ /* 0x000fe4000786c0ff */
[----:B------:R-:W-:Y:S02]  /*5870*/  CS2R R86, SRZ ;  /* 0x0000000000567805 */ /* 0x000fe4000001ff00 */
[----:B------:R-:W-:Y:S02]  /*5880*/  @P1 SEL R0, RZ, 0xffffffff, P4 ;  /* 0xffffffffff001807 */ /* 0x000fe40002000000 */
[----:B------:R-:W-:Y:S02]  /*5890*/  CS2R R84, SRZ ;  /* 0x0000000000547805 */ /* 0x000fe4000001ff00 */
[----:B------:R-:W-:Y:S02]  /*58a0*/  LEA R2, R105, UR49, 0x3 ;  /* 0x0000003169027c11 */ /* 0x000fe4000f8e18ff */
[----:B------:R-:W-:Y:S02]  /*58b0*/  CS2R R82, SRZ ;  /* 0x0000000000527805 */ /* 0x000fe4000001ff00 */
[----:B------:R-:W-:Y:S02]  /*58c0*/  @P0 SEL R0, R5, R0, !P3 ;  /* 0x0000000005000207 */ /* 0x000fe40005800000 */
[----:B------:R-:W-:Y:S02]  /*58d0*/  CS2R R80, SRZ ;  /* 0x0000000000507805 */ /* 0x000fe4000001ff00 */
[----:B------:R-:W-:Y:S02]  /*58e0*/  LEA R113, R45, UR49, 0x3 ;  /* 0x000000312d717c11 */ /* 0x000fe4000f8e18ff */
[----:B------:R-:W-:Y:S02]  /*58f0*/  @P1 LOP3.LUT R0, R0, 0x1, RZ, 0xc0, !PT ;  /* 0x0000000100001812 */ /* 0x000fe400078ec0ff */
[----:B------:R-:W-:Y:S02]  /*5900*/  SHF.L.U32 R3, R107, 0x1f, RZ ;  /* 0x0000001f6b037819 */ /* 0x000fe400000006ff */
[----:B------:R-:W-:Y:S02]  /*5910*/  ISETP.NE.U32.OR P6, PT, R0, 0x1, !P1 ;  /* 0x000000010000780c */ /* 0x000fe40004fc5470 */
[----:B------:R-:W-:Y:S02]  /*5920*/  PLOP3.LUT P2, PT, PT, PT, UP1, 0x80, 0x8 ;  /* 0x000000000008781c */ /* 0x000fe40003f4f018 */
[----:B------:R-:W-:Y:S02]  /*5930*/  LEA.HI R48, R45, R45, RZ, 0x1 ;  /* 0x0000002d2d307211 */ /* 0x000fe400078f08ff */
[----:B------:R-:W-:Y:S02]  /*5940*/  SEL R4, RZ, 0xffffffff, P4 ;  /* 0xffffffffff047807 */ /* 0x000fe40002000000 */
[----:B------:R-:W-:Y:S05]  /*5950*/  P2R R118, PR, RZ, 0x40 ;  /* 0x00000040ff767803 */ /* 0x000fea0000000000 */
[----:B------:R-:W-:Y:S02]  /*5960*/  @P6 SHF.L.U32 R0, R104, 0x1f, RZ ;  /* 0x0000001f68006819 */ /* 0x000fe400000006ff */
[----:B------:R-:W-:Y:S02]  /*5970*/  @P2 SEL R4, R5, R4, !P3 ;  /* 0x0000000405042207 */ /* 0x000fe40005800000 */
[----:B------:R1:W3:Y:S02]  /*5980*/  @P6 SYNCS.PHASECHK.TRANS64.TRYWAIT P1, [R2+URZ+0x50], R0 ;  /* 0x00005000020065a7 */ /* 0x0002e400080211ff */
[----:B------:R-:W-:Y:S04]  /*5990*/  LOP3.LUT R4, R4, 0x1, RZ, 0xc0, !PT ;  /* 0x0000000104047812 */ /* 0x000fe800078ec0ff */
[----:B------:R-:W-:Y:S04]  /*59a0*/  ISETP.NE.U32.AND P5, PT, R4, 0x1, PT ;  /* 0x000000010400780c */ /* 0x000fe80003fa5070 */
[----:B------:R-:W-:Y:S01]  /*59b0*/  P2R R116, PR, RZ, 0x20 ;  /* 0x00000020ff747803 */ /* 0x000fe20000000000 */
[----:B------:R4:W2:Y:S01]  /*59c0*/  SYNCS.PHASECHK.TRANS64.TRYWAIT P0, [R113+URZ+0xc0], R3 ;  /* 0x0000c003710075a7 */ /* 0x0008a200080011ff */
[C---:B-1----:R-:W-:Y:S01]  /*59d0*/  IMAD.SHL.U32 R0, R48.reuse, 0x80, RZ ;  /* 0x0000008030007824 */ /* 0x042fe200078e00ff */
[----:B------:R-:W-:Y:S04]  /*59e0*/  LOP3.LUT R48, R48, 0xffe, RZ, 0xc0, !PT ;  /* 0x00000ffe30307812 */ /* 0x000fe800078ec0ff */
[----:B------:R-:W-:Y:S01]  /*59f0*/  LOP3.LUT R0, R0, 0xffffff00, RZ, 0xc0, !PT ;  /* 0xffffff0000007812 */ /* 0x000fe200078ec0ff */
[----:B------:R-:W-:Y:S04]  /*5a00*/  IMAD.IADD R48, R45, 0x1, -R48 ;  /* 0x000000012d307824 */ /* 0x000fe800078e0a30 */
[----:B------:R-:W-:Y:S04]  /*5a10*/  IMAD.IADD R0, R46, 0x1, R0 ;  /* 0x000000012e007824 */ /* 0x000fe800078e0200 */
[----:B------:R-:W-:Y:S01]  /*5a20*/  IMAD R48, R48, 0x100000, R0 ;  /* 0x0010000030307824 */ /* 0x000fe200078e0200 */
[----:B---3--:R-:W-:Y:S01]  /*5a30*/  @P6 SEL R115, RZ, 0x1, !P1 ;  /* 0x00000001ff736807 */ /* 0x008fe20004800000 */
[----:B----4-:R-:W-:Y:S06]  /*5a40*/  @!P6 BRA `(.L_x_92) ;  /* 0x000000000080e947 */ /* 0x010fec0003800000 */
[----:B------:R-:W-:Y:S01]  /*5a50*/  @P5 IMAD R5, R105, 0x1000, R100 ;  /* 0x0000100069055824 */ /* 0x000fe200078e0264 */
[----:B------:R-:W-:Y:S01]  /*5a60*/  ISETP.NE.AND P1, PT, R115, RZ, PT ;  /* 0x000000ff7300720c */ /* 0x000fe20003f25270 */
[----:B------:R-:W-:Y:S01]  /*5a70*/  BSSY B0, `(.L_x_93) ;  /* 0x000000b000007945 */ /* 0x000fe20003800000 */
[----:B------:R-:W-:Y:S01]  /*5a80*/  CS2R R82, SRZ ;  /* 0x0000000000527805 */ /* 0x000fe2000001ff00 */
[----:B------:R-:W-:Y:S01]  /*5a90*/  @P5 VIADD R4, R5, UR49 ;  /* 0x0000003105045c36 */ /* 0x000fe20008000000 */
[----:B------:R-:W-:Y:S02]  /*5aa0*/  CS2R R80, SRZ ;  /* 0x0000000000507805 */ /* 0x000fe4000001ff00 */
[----:B------:R-:W-:Y:S02]  /*5ab0*/  CS2R R86, SRZ ;  /* 0x0000000000567805 */ /* 0x000fe4000001ff00 */
[----:B------:R-:W-:Y:S01]  /*5ac0*/  CS2R R84, SRZ ;  /* 0x0000000000547805 */ /* 0x000fe2000001ff00 */
[----:B------:R-:W-:Y:S04]  /*5ad0*/  @P5 IMAD R4, R108, -0x10, R4 ;  /* 0xfffffff06c045824 */ /* 0x000fe800078e0204 */
[----:B------:R-:W-:Y:S05]  /*5ae0*/  @P1 BRA `(.L_x_94) ;  /* 0x00000000000c1947 */ /* 0x000fea0003800000 */
[----:B------:R-:W-:Y:S04]  /*5af0*/  SHF.L.U32 R0, R104, 0x1f, RZ ;  /* 0x0000001f68007819 */ /* 0x000fe800000006ff */
[----:B------:R-:W1:Y:S02]  /*5b00*/  SYNCS.PHASECHK.TRANS64.TRYWAIT P1, [R2+URZ+0x50], R0 ;  /* 0x00005000020075a7 */ /* 0x000e6400080211ff */
[----:B-1----:R-:W-:Y:S05]  /*5b10*/  @!P1 BRA `(.L_x_95) ;  /* 0x0000004000289947 */ /* 0x002fea0003800000 */
.L_x_94:
[----:B------:R-:W-:Y:S05]  /*5b20*/  BSYNC B0 ;  /* 0x0000000000007941 */ /* 0x000fea0003800000 */
.L_x_93:
[----:B------:R-:W-:Y:S01]  /*5b30*/  ISETP.NE.AND P1, PT, R116, RZ, PT ;  /* 0x000000ff7400720c */ /* 0x000fe20003f25270 */
[----:B-1----:R-:W-:Y:S02]  /*5b40*/  VIADD R2, R2, 0x70 ;  /* 0x0000007002027836 */ /* 0x002fe40000000000 */
[----:B------:R-:W-:Y:S02]  /*5b50*/  IMAD.U32 R0, RZ, RZ, UR37 ;  /* 0x00000025ff007e24 */ /* 0x000fe4000f8e00ff */
[----:B------:R-:W-:Y:S03]  /*5b60*/  VIADD R105, R105, 0x1 ;  /* 0x0000000169697836 */ /* 0x000fe60000000000 */
[----:B------:R-:W-:Y:S05]  /*5b70*/  PRMT R0, R0, 0x654, R2 ;  /* 0x0000065400007816 */ /* 0x000fea0000000002 */
[----:B------:R1:W3:Y:S04]  /*5b80*/  @P1 LDS.128 R80, [R5+UR49+0x200] ;  /* 0x0002003105501984 */ /* 0x0002e80008000c00 */
[----:B------:R1:W4:Y:S01]  /*5b90*/  @P1 LDS.128 R84, [R4+0x210] ;  /* 0x0002100004541984 */ /* 0x0003220000000c00 */
[C---:B------:R-:W-:Y:S01]  /*5ba0*/  ISETP.NE.AND P1, PT, R105.reuse, 0x4, PT ;  /* 0x000000046900780c */ /* 0x040fe20003f25270 */
[----:B------:R-:W-:Y:S01]  /*5bb0*/  @!PT LDS RZ, [RZ] ;  /* 0x00000000fffff984 */ /* 0x000fe20000000800 */
[----:B------:R-:W-:Y:S01]  /*5bc0*/  @!PT LDS RZ, [RZ] ;  /* 0x00000000fffff984 */ /* 0x000fe20000000800 */
[----:B------:R-:W-:Y:S01]  /*5bd0*/  @!PT LDS RZ, [RZ] ;  /* 0x00000000fffff984 */ /* 0x000fe20000000800 */
[----:B------:R-:W-:Y:S01]  /*5be0*/  @!PT LDS RZ, [RZ] ;  /* 0x00000000fffff984 */ /* 0x000fe20000000800 */
[----:B------:R5:W-:Y:S06]  /*5bf0*/  MEMBAR.ALL.CTA ;  /* 0x0000000000007992 */ /* 0x000bec0000008000 */
[----:B-----5:R-:W5:Y:S01]  /*5c00*/  FENCE.VIEW.ASYNC.S ;  /* 0x00000000000073c6 */ /* 0x020f620000000000 */
[----:B------:R-:W-:Y:S01]  /*5c10*/  SEL R105, R105, RZ, P1 ;  /* 0x000000ff69697207 */ /* 0x000fe20000800000 */
[----:B-----5:R5:W-:Y:S02]  /*5c20*/  SYNCS.ARRIVE.TRANS64.RED.A1T0 RZ, [R0+URZ], RZ ;  /* 0x000000ff00ff79a7 */ /* 0x020be400081004ff */
[----:B-----5:R-:W-:Y:S04]  /*5c30*/  SEL R0, RZ, 0x1, P1 ;  /* 0x00000001ff007807 */ /* 0x020fe80000800000 */
[----:B-1-3--:R-:W-:Y:S02]  /*5c40*/  LOP3.LUT R104, R104, R0, RZ, 0x3c, !PT ;  /* 0x0000000068687212 */ /* 0x00afe400078e3cff */
.L_x_92:
[----:B------:R-:W-:Y:S05]  /*5c50*/  BSYNC B1 ;  /* 0x0000000000017941 */ /* 0x000fea0003800000 */
.L_x_91:
[----:B------:R-:W-:Y:S04]  /*5c60*/  SHF.R.U32.HI R0, RZ, 0x15, R48 ;  /* 0x00000015ff007819 */ /* 0x000fe80000011630 */
[----:B------:R-:W-:Y:S01]  /*5c70*/  LOP3.LUT P1, RZ, R0, 0x3, R101, 0x48, !PT ;  /* 0x0000000300ff7812 */ /* 0x000fe20007824865 */
[----:B------:R-:W-:Y:S01]  /*5c80*/  @!UPT UIADD3 URZ, UPT, UPT, URZ, URZ, URZ ;  /* 0x000000fffffff290 */ /* 0x000fe2000fffe0ff */
[----:B--2---:R-:W-:Y:S11]  /*5c90*/  @P0 BRA `(.L_x_96) ;  /* 0x0000000000080947 */ /* 0x004ff60003800000 */
[----:B------:R-:W1:Y:S02]  /*5ca0*/  SYNCS.PHASECHK.TRANS64.TRYWAIT P0, [R113+URZ+0xc0], R3 ;  /* 0x0000c003710075a7 */ /* 0x000e6400080011ff */
[----:B-1----:R-:W-:Y:S05]  /*5cb0*/  @!P0 BRA `(.L_x_97) ;  /* 0x0000003c00d48947 */ /* 0x002fea0003800000 */
.L_x_96:
[----:B------:R-:W-:Y:S05]  /*5cc0*/  @!P1 BRA `(.L_x_98) ;  /* 0x0000000000409947 */ /* 0x000fea0003800000 */
[----:B------:R-:W2:Y:S01]  /*5cd0*/  LDCU.64 UR8, c[0x4][0x78] ;  /* 0x01000f00ff0877ac */ /* 0x000ea20008000a00 */
[----:B-1----:R-:W-:Y:S01]  /*5ce0*/  MOV R3, 0x0 ;  /* 0x0000000000037802 */ /* 0x002fe20000000f00 */
[----:B------:R-:W-:Y:S02]  /*5cf0*/  HFMA2 R12, -RZ, RZ, 0, 5.9604644775390625e-08 ;  /* 0x00000001ff0c7431 */ /* 0x000fe400000001ff */
[----:B------:R-:W-:Y:S02]  /*5d00*/  IMAD.MOV.U32 R8, RZ, RZ, 0x192 ;  /* 0x00000192ff087424 */ /* 0x000fe400078e00ff */
[----:B------:R-:W-:Y:S01]  /*5d10*/  IMAD.MOV.U32 R13, RZ, RZ, RZ ;  /* 0x000000ffff0d7224 */ /* 0x000fe200078e00ff */
[----:B------:R-:W1:Y:S01]  /*5d20*/  LDCU.64 UR6, c[0x4][0x80] ;  /* 0x01001000ff0677ac */ /* 0x000e620008000a00 */
[----:B------:R-:W3:Y:S01]  /*5d30*/  LDC.64 R2, c[0x4][R3] ;  /* 0x0100000003027b82 */ /* 0x000ee20000000a00 */
[----:B------:R-:W5:Y:S01]  /*5d40*/  LDCU.64 UR4, c[0x4][0x18] ;  /* 0x01000300ff0477ac */ /* 0x000f620008000a00 */
[----:B--2---:R-:W-:Y:S01]  /*5d50*/  MOV R5, UR9 ;  /* 0x0000000900057c02 */ /* 0x004fe20008000f00 */
[----:B------:R-:W-:Y:S01]  /*5d60*/  IMAD.U32 R4, RZ, RZ, UR8 ;  /* 0x00000008ff047e24 */ /* 0x000fe2000f8e00ff */
[----:B-1----:R-:W-:Y:S01]  /*5d70*/  MOV R7, UR7 ;  /* 0x0000000700077c02 */ /* 0x002fe20008000f00 */
[----:B------:R-:W-:Y:S01]  /*5d80*/  IMAD.U32 R6, RZ, RZ, UR6 ;  /* 0x00000006ff067e24 */ /* 0x000fe2000f8e00ff */
[----:B-----5:R-:W-:Y:S01]  /*5d90*/  MOV R11, UR5 ;  /* 0x00000005000b7c02 */ /* 0x020fe20008000f00 */
[----:B------:R-:W-:Y:S02]  /*5da0*/  IMAD.U32 R10, RZ, RZ, UR4 ;  /* 0x00000004ff0a7e24 */ /* 0x000fe4000f8e00ff */
[----:B------:R-:W-:Y:S07]  /*5db0*/  LEPC R20, `(.L_x_98) ;  /* 0x000000001014794e */ /* 0x000fee0000000000 */
[----:B---34-:R-:W-:Y:S05]  /*5dc0*/  CALL.ABS.NOINC R2 ;  /* 0x0000000002007343 */ /* 0x018fea0003c00000 */
.L_x_98:
[----:B------:R-:W-:Y:S01]  /*5dd0*/  F2FP.F16.E5M2.UNPACK_B R4, R81 ;  /* 0x00000051ff04723e */ /* 0x000fe200020004ff */
[----:B------:R-:W-:Y:S05]  /*5de0*/  WARPSYNC.ALL ;  /* 0x0000000000007948 */ /* 0x000fea0003800000 */
[----:B------:R-:W-:Y:S01]  /*5df0*/  R2UR UR4, R48 ;  /* 0x00000000300472ca */ /* 0x000fe200000e0000 */
[--C-:B------:R-:W-:Y:S01]  /*5e00*/  HADD2.F32 R53, -RZ, R4.reuse.H0_H0 ;  /* 0x20000004ff357230 */ /* 0x100fe20000004100 */
[-C--:B-1----:R-:W-:Y:S01]  /*5e10*/  F2FP.F16.E5M2.UNPACK_B R3, R80.reuse ;  /* 0x00000050ff03723e */ /* 0x082fe200020004ff */
[----:B------:R-:W-:Y:S01]  /*5e20*/  HADD2.F32 R54, -RZ, R4.H1_H1 ;  /* 0x30000004ff367230 */ /* 0x000fe20000004100 */
[----:B------:R-:W-:Y:S01]  /*5e30*/  F2FP.F16.E5M2.UNPACK_B R0, R80.H1 ;  /* 0x00000050ff00723e */ /* 0x000fe200030004ff */
[----:B------:R-:W-:Y:S01]  /*5e40*/  BSSY.RECONVERGENT B0, `(.L_x_99) ;  /* 0x0000099000007945 */ /* 0x000fe20003800200 */
[----:B------:R-:W-:Y:S01]  /*5e50*/  F2FP.F16.E5M2.UNPACK_B R64, R83.H1 ;  /* 0x00000053ff40723e */ /* 0x000fe200030004ff */
[--C-:B------:R-:W-:Y:S01]  /*5e60*/  HADD2.F32 R2, -RZ, R3.reuse.H0_H0 ;  /* 0x20000003ff027230 */ /* 0x100fe20000004100 */
[----:B----4-:R-:W-:Y:S01]  /*5e70*/  F2FP.F16.E5M2.UNPACK_B R74, R86 ;  /* 0x00000056ff4a723e */ /* 0x010fe200020004ff */
[----:B------:R-:W-:Y:S01]  /*5e80*/  HADD2.F32 R50, -RZ, R3.H1_H1 ;  /* 0x30000003ff327230 */ /* 0x000fe20000004100 */
[----:B------:R-:W-:Y:S01]  /*5e90*/  F2FP.F16.E5M2.UNPACK_B R3, R81.H1 ;  /* 0x00000051ff03723e */ /* 0x000fe200030004ff */
[--C-:B------:R-:W-:Y:S01]  /*5ea0*/  HADD2.F32 R51, -RZ, R0.reuse.H0_H0 ;  /* 0x20000000ff337230 */ /* 0x100fe20000004100 */
[----:B------:R-:W-:Y:S01]  /*5eb0*/  IADD3 R114, PT, PT, R100, UR49, RZ ;  /* 0x0000003164727c10 */ /* 0x000fe2000fffe0ff */
[----:B------:R-:W-:Y:S01]  /*5ec0*/  HADD2.F32 R52, -RZ, R0.H1_H1 ;  /* 0x30000000ff347230 */ /* 0x000fe20000004100 */
[----:B------:R-:W-:Y:S01]  /*5ed0*/  LDTM.16dp32bit_t0_t15.x32 R4, tmem[UR4] ;  /* 0x00000004000479ee */ /* 0x000fe20008a80000 */
[----:B------:R-:W1:Y:S01]  /*5ee0*/  LDTM.16dp32bit_t16_t31.x32 R4, tmem[UR4+0x20] ;  /* 0x00002004000479ee */ /* 0x000e620008aa0000 */
[-C--:B------:R-:W-:Y:S01]  /*5ef0*/  F2FP.F16.E5M2.UNPACK_B R0, R82.reuse ;  /* 0x00000052ff00723e */ /* 0x080fe200020004ff */
[--C-:B------:R-:W-:Y:S01]  /*5f00*/  HADD2.F32 R55, -RZ, R3.reuse.H0_H0 ;  /* 0x20000003ff377230 */ /* 0x100fe20000004100 */
[----:B------:R-:W-:Y:S01]  /*5f10*/  SHF.L.U32 R117, R102, 0x4, RZ ;  /* 0x0000000466757819 */ /* 0x000fe200000006ff */
[----:B------:R-:W-:Y:S01]  /*5f20*/  HADD2.F32 R56, -RZ, R3.H1_H1 ;  /* 0x30000003ff387230 */ /* 0x000fe20000004100 */
[----:B------:R-:W-:Y:S01]  /*5f30*/  F2FP.F16.E5M2.UNPACK_B R3, R82.H1 ;  /* 0x00000052ff03723e */ /* 0x000fe200030004ff */
[--C-:B------:R-:W-:Y:S01]  /*5f40*/  HADD2.F32 R57, -RZ, R0.reuse.H0_H0 ;  /* 0x20000000ff397230 */ /* 0x100fe20000004100 */
[----:B------:R-:W-:Y:S01]  /*5f50*/  IADD3 R114, PT, PT, R114, R117, RZ ;  /* 0x0000007572727210 */ /* 0x000fe20007ffe0ff */
[----:B------:R-:W-:Y:S01]  /*5f60*/  HADD2.F32 R58, -RZ, R0.H1_H1 ;  /* 0x30000000ff3a7230 */ /* 0x000fe20000004100 */
[----:B------:R-:W-:Y:S01]  /*5f70*/  F2FP.F16.E5M2.UNPACK_B R0, R83 ;  /* 0x00000053ff00723e */ /* 0x000fe200020004ff */
[--C-:B------:R-:W-:Y:S01]  /*5f80*/  HADD2.F32 R59, -RZ, R3.reuse.H0_H0 ;  /* 0x20000003ff3b7230 */ /* 0x100fe20000004100 */
[----:B------:R-:W-:Y:S01]  /*5f90*/  ISETP.NE.AND P0, PT, R110, RZ, PT ;  /* 0x000000ff6e00720c */ /* 0x000fe20003f05270 */
[----:B------:R-:W-:Y:S01]  /*5fa0*/  HADD2.F32 R60, -RZ, R3.H1_H1 ;  /* 0x30000003ff3c7230 */ /* 0x000fe20000004100 */
[-C--:B------:R-:W-:Y:S01]  /*5fb0*/  F2FP.F16.E5M2.UNPACK_B R3, R84.reuse ;  /* 0x00000054ff03723e */ /* 0x080fe200020004ff */
[--C-:B------:R-:W-:Y:S01]  /*5fc0*/  HADD2.F32 R61, -RZ, R0.reuse.H0_H0 ;  /* 0x20000000ff3d7230 */ /* 0x100fe20000004100 */
[----:B------:R-:W-:Y:S01]  /*5fd0*/  ISETP.NE.AND P6, PT, R118, RZ, PT ;  /* 0x000000ff7600720c */ /* 0x000fe20003fc5270 */
[----:B------:R-:W-:Y:S01]  /*5fe0*/  HADD2.F32 R62, -RZ, R0.H1_H1 ;  /* 0x30000000ff3e7230 */ /* 0x000fe20000004100 */
[----:B------:R-:W-:Y:S01]  /*5ff0*/  F2FP.F16.E5M2.UNPACK_B R0, R84.H1 ;  /* 0x00000054ff00723e */ /* 0x000fe200030004ff */
[--C-:B------:R-:W-:Y:S02]  /*6000*/  HADD2.F32 R65, -RZ, R3.reuse.H0_H0 ;  /* 0x20000003ff417230 */ /* 0x100fe40000004100 */
[----:B------:R-:W-:Y:S01]  /*6010*/  HADD2.F32 R66, -RZ, R3.H1_H1 ;  /* 0x30000003ff427230 */ /* 0x000fe20000004100 */
[-C--:B------:R-:W-:Y:S01]  /*6020*/  F2FP.F16.E5M2.UNPACK_B R3, R85.reuse ;  /* 0x00000055ff03723e */ /* 0x080fe200020004ff */
[--C-:B------:R-:W-:Y:S02]  /*6030*/  HADD2.F32 R67, -RZ, R0.reuse.H0_H0 ;  /* 0x20000000ff437230 */ /* 0x100fe40000004100 */
[----:B------:R-:W-:Y:S01]  /*6040*/  HADD2.F32 R68, -RZ, R0.H1_H1 ;  /* 0x30000000ff447230 */ /* 0x000fe20000004100 */
[----:B------:R-:W-:Y:S01]  /*6050*/  F2FP.F16.E5M2.UNPACK_B R0, R85.H1 ;  /* 0x00000055ff00723e */ /* 0x000fe200030004ff */
[--C-:B------:R-:W-:Y:S02]  /*6060*/  HADD2.F32 R69, -RZ, R3.reuse.H0_H0 ;  /* 0x20000003ff457230 */ /* 0x100fe40000004100 */
[C---:B-1----:R-:W-:Y:S01]  /*6070*/  FMUL R7, R47.reuse, R7 ;  /* 0x000000072f077220 */ /* 0x042fe20000400000 */
[----:B------:R-:W-:Y:S01]  /*6080*/  HADD2.F32 R70, -RZ, R3.H1_H1 ;  /* 0x30000003ff467230 */ /* 0x000fe20000004100 */
[----:B------:R-:W-:Y:S01]  /*6090*/  F2FP.F16.E5M2.UNPACK_B R3, R86.H1 ;  /* 0x00000056ff03723e */ /* 0x000fe200030004ff */
[--C-:B------:R-:W-:Y:S02]  /*60a0*/  HADD2.F32 R71, -RZ, R0.reuse.H0_H0 ;  /* 0x20000000ff477230 */ /* 0x100fe40000004100 */
[----:B------:R-:W-:Y:S02]  /*60b0*/  HADD2.F32 R72, -RZ, R0.H1_H1 ;  /* 0x30000000ff487230 */ /* 0x000fe40000004100 */
[----:B------:R-:W-:Y:S01]  /*60c0*/  FMUL R0, R47, R4 ;  /* 0x000000042f007220 */ /* 0x000fe20000400000 */
[--C-:B------:R-:W-:Y:S01]  /*60d0*/  HADD2.F32 R73, -RZ, R74.reuse.H0_H0 ;  /* 0x2000004aff497230 */ /* 0x100fe20000004100 */
[----:B------:R-:W-:Y:S01]  /*60e0*/  F2FP.F16.E5M2.UNPACK_B R4, R87 ;  /* 0x00000057ff04723e */ /* 0x000fe200020004ff */
[----:B------:R-:W-:Y:S02]  /*60f0*/  HADD2.F32 R74, -RZ, R74.H1_H1 ;  /* 0x3000004aff4a7230 */ /* 0x000fe40000004100 */
[----:B------:R-:W-:Y:S01]  /*6100*/  FFMA R0, R49, R2, R0 ;  /* 0x0000000231007223 */ /* 0x000fe20000000000 */
[----:B------:R-:W-:Y:S01]  /*6110*/  FMUL R2, R47, R5 ;  /* 0x000000052f027220 */ /* 0x000fe20000400000 */
[--C-:B------:R-:W-:Y:S01]  /*6120*/  HADD2.F32 R75, -RZ, R3.reuse.H0_H0 ;  /* 0x20000003ff4b7230 */ /* 0x100fe20000004100 */
[----:B------:R-:W-:Y:S01]  /*6130*/  F2FP.F16.E5M2.UNPACK_B R5, R87.H1 ;  /* 0x00000057ff05723e */ /* 0x000fe200030004ff */
[----:B------:R-:W-:Y:S02]  /*6140*/  HADD2.F32 R76, -RZ, R3.H1_H1 ;  /* 0x30000003ff4c7230 */ /* 0x000fe40000004100 */
[----:B------:R-:W-:Y:S01]  /*6150*/  FFMA R2, R49, R50, R2 ;  /* 0x0000003231027223 */ /* 0x000fe20000000002 */
[--C-:B------:R-:W-:Y:S02]  /*6160*/  HADD2.F32 R50, -RZ, R4.reuse.H0_H0 ;  /* 0x20000004ff327230 */ /* 0x100fe40000004100 */
[C---:B------:R-:W-:Y:S01]  /*6170*/  FMUL R3, R47.reuse, R6 ;  /* 0x000000062f037220 */ /* 0x040fe20000400000 */
[--C-:B------:R-:W-:Y:S02]  /*6180*/  HADD2.F32 R77, -RZ, R5.reuse.H1_H1 ;  /* 0x30000005ff4d7230 */ /* 0x100fe40000004100 */
[C---:B------:R-:W-:Y:S01]  /*6190*/  FMUL R6, R47.reuse, R11 ;  /* 0x0000000b2f067220 */ /* 0x040fe20000400000 */
[----:B------:R-:W-:Y:S01]  /*61a0*/  FMUL R11, R47, R16 ;  /* 0x000000102f0b7220 */ /* 0x000fe20000400000 */
[C---:B------:R-:W-:Y:S01]  /*61b0*/  FFMA R3, R49.reuse, R51, R3 ;  /* 0x0000003331037223 */ /* 0x040fe20000000003 */
[----:B------:R-:W-:Y:S01]  /*61c0*/  FFMA R7, R49, R52, R7 ;  /* 0x0000003431077223 */ /* 0x000fe20000000007 */
[----:B------:R-:W-:Y:S02]  /*61d0*/  HADD2.F32 R51, -RZ, R4.H1_H1 ;  /* 0x30000004ff337230 */ /* 0x000fe40000004100 */
[C---:B------:R-:W-:Y:S01]  /*61e0*/  FMUL R4, R47.reuse, R9 ;  /* 0x000000092f047220 */ /* 0x040fe20000400000 */
[----:B------:R-:W-:Y:S02]  /*61f0*/  HADD2.F32 R52, -RZ, R5.H0_H0 ;  /* 0x20000005ff347230 */ /* 0x000fe40000004100 */
[----:B------:R-:W-:Y:S01]  /*6200*/  FMUL R16, R47, R21 ;  /* 0x000000152f107220 */ /* 0x000fe20000400000 */
[----:B------:R-:W-:Y:S01]  /*6210*/  F2FP.SATFINITE.E5M2.F32.PACK_AB_MERGE_C R78, R7, R3, RZ ;  /* 0x00000003074e723e */ /* 0x000fe200048060ff */
[C---:B------:R-:W-:Y:S01]  /*6220*/  FMUL R3, R47.reuse, R8 ;  /* 0x000000082f037220 */ /* 0x040fe20000400000 */
[C---:B------:R-:W-:Y:S01]  /*6230*/  FMUL R7, R47.reuse, R12 ;  /* 0x0000000c2f077220 */ /* 0x040fe20000400000 */
[C---:B------:R-:W-:Y:S01]  /*6240*/  FMUL R8, R47.reuse, R13 ;  /* 0x0000000d2f087220 */ /* 0x040fe20000400000 */
[----:B------:R-:W-:Y:S01]  /*6250*/  FMUL R12, R47, R17 ;  /* 0x000000112f0c7220 */ /* 0x000fe20000400000 */
[C---:B------:R-:W-:Y:S01]  /*6260*/  FFMA R3, R49.reuse, R53, R3 ;  /* 0x0000003531037223 */ /* 0x040fe20000000003 */
[----:B------:R-:W-:Y:S01]  /*6270*/  FFMA R4, R49, R54, R4 ;  /* 0x0000003631047223 */ /* 0x000fe20000000004 */
[C---:B------:R-:W-:Y:S01]  /*6280*/  FMUL R5, R47.reuse, R10 ;  /* 0x0000000a2f057220 */ /* 0x040fe20000400000 */
[C---:B------:R-:W-:Y:S01]  /*6290*/  FMUL R9, R47.reuse, R14 ;  /* 0x0000000e2f097220 */ /* 0x040fe20000400000 */
[C---:B------:R-:W-:Y:S01]  /*62a0*/  FMUL R10, R47.reuse, R15 ;  /* 0x0000000f2f0a7220 */ /* 0x040fe20000400000 */
[----:B------:R-:W-:Y:S01]  /*62b0*/  FMUL R15, R47, R20 ;  /* 0x000000142f0f7220 */ /* 0x000fe20000400000 */
[C---:B------:R-:W-:Y:S01]  /*62c0*/  FFMA R5, R49.reuse, R55, R5 ;  /* 0x0000003731057223 */ /* 0x040fe20000000005 */
[C---:B------:R-:W-:Y:S01]  /*62d0*/  FFMA R6, R49.reuse, R56, R6 ;  /* 0x0000003831067223 */ /* 0x040fe20000000006 */
[C---:B------:R-:W-:Y:S01]  /*62e0*/  FFMA R7, R49.reuse, R57, R7 ;  /* 0x0000003931077223 */ /* 0x040fe20000000007 */
[C---:B------:R-:W-:Y:S01]  /*62f0*/  FFMA R8, R49.reuse, R58, R8 ;  /* 0x0000003a31087223 */ /* 0x040fe20000000008 */
[--C-:B------:R-:W-:Y:S02]  /*6300*/  HADD2.F32 R63, -RZ, R64.reuse.H0_H0 ;  /* 0x20000040ff3f7230 */ /* 0x100fe40000004100 */
[C---:B------:R-:W-:Y:S01]  /*6310*/  FFMA R9, R49.reuse, R59, R9 ;  /* 0x0000003b31097223 */ /* 0x040fe20000000009 */
[----:B------:R-:W-:Y:S01]  /*6320*/  F2FP.SATFINITE.E5M2.F32.PACK_AB_MERGE_C R5, R6, R5, RZ ;  /* 0x000000050605723e */ /* 0x000fe200048060ff */
[C---:B------:R-:W-:Y:S01]  /*6330*/  FFMA R10, R49.reuse, R60, R10 ;  /* 0x0000003c310a7223 */ /* 0x040fe2000000000a */
[C---:B------:R-:W-:Y:S01]  /*6340*/  FFMA R11, R49.reuse, R61, R11 ;  /* 0x0000003d310b7223 */ /* 0x040fe2000000000b */
[----:B------:R-:W-:Y:S01]  /*6350*/  FFMA R12, R49, R62, R12 ;  /* 0x0000003e310c7223 */ /* 0x000fe2000000000c */
[C---:B------:R-:W-:Y:S01]  /*6360*/  FMUL R20, R47.reuse, R25 ;  /* 0x000000192f147220 */ /* 0x040fe20000400000 */
[C---:B------:R-:W-:Y:S01]  /*6370*/  FMUL R25, R47.reuse, R30 ;  /* 0x0000001e2f197220 */ /* 0x040fe20000400000 */
[C---:B------:R-:W-:Y:S01]  /*6380*/  FMUL R30, R47.reuse, R35 ;  /* 0x000000232f1e7220 */ /* 0x040fe20000400000 */
[----:B------:R-:W-:Y:S01]  /*6390*/  F2FP.SATFINITE.E5M2.F32.PACK_AB_MERGE_C R9, R10, R9, RZ ;  /* 0x000000090a09723e */ /* 0x000fe200048060ff */
[----:B------:R-:W-:Y:S02]  /*63a0*/  HADD2.F32 R64, -RZ, R64.H1_H1 ;  /* 0x30000040ff407230 */ /* 0x000fe40000004100 */
[C---:B------:R-:W-:Y:S01]  /*63b0*/  FMUL R13, R47.reuse, R18 ;  /* 0x000000122f0d7220 */ /* 0x040fe20000400000 */
[C---:B------:R-:W-:Y:S01]  /*63c0*/  FMUL R14, R47.reuse, R19 ;  /* 0x000000132f0e7220 */ /* 0x040fe20000400000 */
[C---:B------:R-:W-:Y:S01]  /*63d0*/  FMUL R17, R47.reuse, R22 ;  /* 0x000000162f117220 */ /* 0x040fe20000400000 */
[----:B------:R-:W-:Y:S01]  /*63e0*/  FMUL R18, R47, R23 ;  /* 0x000000172f127220 */ /* 0x000fe20000400000 */
[C---:B------:R-:W-:Y:S01]  /*63f0*/  FFMA R13, R49.reuse, R63, R13 ;  /* 0x0000003f310d7223 */ /* 0x040fe2000000000d */
[C---:B------:R-:W-:Y:S01]  /*6400*/  FFMA R14, R49.reuse, R64, R14 ;  /* 0x00000040310e7223 */ /* 0x040fe2000000000e */
[----:B------:R-:W-:Y:S01]  /*6410*/  FFMA R15, R49, R65, R15 ;  /* 0x00000041310f7223 */ /* 0x000fe2000000000f */
[----:B------:R-:W-:Y:S01]  /*6420*/  FMUL R19, R47, R24 ;  /* 0x000000182f137220 */ /* 0x000fe20000400000 */
[C---:B------:R-:W-:Y:S01]  /*6430*/  FFMA R16, R49.reuse, R66, R16 ;  /* 0x0000004231107223 */ /* 0x040fe20000000010 */
[----:B------:R-:W-:Y:S01]  /*6440*/  FFMA R17, R49, R67, R17 ;  /* 0x0000004331117223 */ /* 0x000fe20000000011 */
[----:B------:R-:W-:Y:S01]  /*6450*/  F2FP.SATFINITE.E5M2.F32.PACK_AB_MERGE_C R13, R14, R13, RZ ;  /* 0x0000000d0e0d723e */ /* 0x000fe200048060ff */
[C---:B------:R-:W-:Y:S01]  /*6460*/  FMUL R21, R47.reuse, R26 ;  /* 0x0000001a2f157220 */ /* 0x040fe20000400000 */
[----:B------:R-:W-:Y:S01]  /*6470*/  FMUL R22, R47, R27 ;  /* 0x0000001b2f167220 */ /* 0x000fe20000400000 */
[C---:B------:R-:W-:Y:S01]  /*6480*/  FFMA R18, R49.reuse, R68, R18 ;  /* 0x0000004431127223 */ /* 0x040fe20000000012 */
[----:B------:R-:W-:Y:S01]  /*6490*/  FFMA R19, R49, R69, R19 ;  /* 0x0000004531137223 */ /* 0x000fe20000000013 */
[----:B------:R-:W-:Y:S01]  /*64a0*/  FMUL R23, R47, R28 ;  /* 0x0000001c2f177220 */ /* 0x000fe20000400000 */
[----:B------:R-:W-:Y:S01]  /*64b0*/  FFMA R20, R49, R70, R20 ;  /* 0x0000004631147223 */ /* 0x000fe20000000014 */
[----:B------:R-:W-:Y:S01]  /*64c0*/  FMUL R24, R47, R29 ;  /* 0x0000001d2f187220 */ /* 0x000fe20000400000 */
[C---:B------:R-:W-:Y:S01]  /*64d0*/  FFMA R21, R49.reuse, R71, R21 ;  /* 0x0000004731157223 */ /* 0x040fe20000000015 */
[----:B------:R-:W-:Y:S01]  /*64e0*/  FFMA R22, R49, R72, R22 ;  /* 0x0000004831167223 */ /* 0x000fe20000000016 */
[C---:B------:R-:W-:Y:S01]  /*64f0*/  FMUL R26, R47.reuse, R31 ;  /* 0x0000001f2f1a7220 */ /* 0x040fe20000400000 */
[----:B------:R-:W-:Y:S01]  /*6500*/  FMUL R27, R47, R32 ;  /* 0x000000202f1b7220 */ /* 0x000fe20000400000 */
[----:B------:R-:W-:Y:S01]  /*6510*/  FFMA R23, R49, R73, R23 ;  /* 0x0000004931177223 */ /* 0x000fe20000000017 */
[----:B------:R-:W-:Y:S01]  /*6520*/  FMUL R28, R47, R33 ;  /* 0x000000212f1c7220 */ /* 0x000fe20000400000 */
[----:B------:R-:W-:Y:S01]  /*6530*/  FFMA R24, R49, R74, R24 ;  /* 0x0000004a31187223 */ /* 0x000fe20000000018 */
[----:B------:R-:W-:Y:S01]  /*6540*/  FMUL R29, R47, R34 ;  /* 0x000000222f1d7220 */ /* 0x000fe20000400000 */
[C---:B------:R-:W-:Y:S01]  /*6550*/  FFMA R25, R49.reuse, R75, R25 ;  /* 0x0000004b31197223 */ /* 0x040fe20000000019 */
[C---:B------:R-:W-:Y:S01]  /*6560*/  FFMA R26, R49.reuse, R76, R26 ;  /* 0x0000004c311a7223 */ /* 0x040fe2000000001a */
[C---:B------:R-:W-:Y:S01]  /*6570*/  FFMA R27, R49.reuse, R50, R27 ;  /* 0x00000032311b7223 */ /* 0x040fe2000000001b */
[C---:B------:R-:W-:Y:S01]  /*6580*/  FFMA R28, R49.reuse, R51, R28 ;  /* 0x00000033311c7223 */ /* 0x040fe2000000001c */
[----:B------:R-:W-:Y:S01]  /*6590*/  F2FP.SATFINITE.E5M2.F32.PACK_AB_MERGE_C R17, R18, R17, RZ ;  /* 0x000000111211723e */ /* 0x000fe200048060ff */
[C---:B------:R-:W-:Y:S01]  /*65a0*/  FFMA R29, R49.reuse, R52, R29 ;  /* 0x00000034311d7223 */ /* 0x040fe2000000001d */
[----:B------:R-:W-:Y:S01]  /*65b0*/  F2FP.SATFINITE.E5M2.F32.PACK_AB_MERGE_C R21, R22, R21, RZ ;  /* 0x000000151615723e */ /* 0x000fe200048060ff */
[----:B------:R-:W-:Y:S01]  /*65c0*/  FFMA R30, R49, R77, R30 ;  /* 0x0000004d311e7223 */ /* 0x000fe2000000001e */
[----:B------:R-:W-:Y:S02]  /*65d0*/  F2FP.SATFINITE.E5M2.F32.PACK_AB_MERGE_C R32, R2, R0, R78 ;  /* 0x000000000220723e */ /* 0x000fe4000480604e */
[----:B------:R-:W-:Y:S02]  /*65e0*/  F2FP.SATFINITE.E5M2.F32.PACK_AB_MERGE_C R33, R4, R3, R5 ;  /* 0x000000030421723e */ /* 0x000fe40004806005 */
[----:B------:R-:W-:Y:S02]  /*65f0*/  F2FP.SATFINITE.E5M2.F32.PACK_AB_MERGE_C R34, R8, R7, R9 ;  /* 0x000000070822723e */ /* 0x000fe40004806009 */
[----:B------:R-:W-:Y:S02]  /*6600*/  F2FP.SATFINITE.E5M2.F32.PACK_AB_MERGE_C R35, R12, R11, R13 ;  /* 0x0000000b0c23723e */ /* 0x000fe4000480600d */
[----:B------:R-:W-:Y:S02]  /*6610*/  F2FP.SATFINITE.E5M2.F32.PACK_AB_MERGE_C R16, R16, R15, R17 ;  /* 0x0000000f1010723e */ /* 0x000fe40004806011 */
[----:B------:R-:W-:Y:S01]  /*6620*/  F2FP.SATFINITE.E5M2.F32.PACK_AB_MERGE_C R17, R20, R19, R21 ;  /* 0x000000131411723e */ /* 0x000fe20004806015 */
[----:B------:R1:W-:Y:S01]  /*6630*/  STS.128 [R100+UR49+0x4200], R32 ;  /* 0x0042002064007988 */ /* 0x0003e20008000c31 */
[----:B------:R-:W-:Y:S02]  /*6640*/  F2FP.SATFINITE.E5M2.F32.PACK_AB_MERGE_C R18, R26, R25, RZ ;  /* 0x000000191a12723e */ /* 0x000fe400048060ff */
[----:B------:R-:W-:Y:S02]  /*6650*/  F2FP.SATFINITE.E5M2.F32.PACK_AB_MERGE_C R19, R30, R29, RZ ;  /* 0x0000001d1e13723e */ /* 0x000fe400048060ff */
[----:B------:R-:W-:Y:S02]  /*6660*/  F2FP.SATFINITE.E5M2.F32.PACK_AB_MERGE_C R18, R24, R23, R18 ;  /* 0x000000171812723e */ /* 0x000fe40004806012 */
[----:B------:R-:W-:Y:S02]  /*6670*/  F2FP.SATFINITE.E5M2.F32.PACK_AB_MERGE_C R19, R28, R27, R19 ;  /* 0x0000001b1c13723e */ /* 0x000fe40004806013 */
[----:B------:R-:W-:Y:S02]  /*6680*/  LEA R0, R105, UR49, 0x3 ;  /* 0x0000003169007c11 */ /* 0x000fe4000f8e18ff */
[----:B------:R-:W-:Y:S01]  /*6690*/  @P6 SHF.L.U32 R2, R104, 0x1f, RZ ;  /* 0x0000001f68026819 */ /* 0x000fe200000006ff */
[----:B------:R1:W-:Y:S01]  /*66a0*/  STS.128 [R114+0x4210], R16 ;  /* 0x0042101072007388 */ /* 0x0003e20000000c00 */
[----:B------:R-:W-:Y:S01]  /*66b0*/  @!PT LDS RZ, [RZ] ;  /* 0x00000000fffff984 */ /* 0x000fe20000000800 */
[----:B------:R-:W-:Y:S01]  /*66c0*/  @!PT LDS RZ, [RZ] ;  /* 0x00000000fffff984 */ /* 0x000fe20000000800 */
[----:B------:R-:W-:Y:S01]  /*66d0*/  @!PT LDS RZ, [RZ] ;  /* 0x00000000fffff984 */ /* 0x000fe20000000800 */
[----:B------:R-:W-:Y:S01]  /*66e0*/  @!PT LDS RZ, [RZ] ;  /* 0x00000000fffff984 */ /* 0x000fe20000000800 */
[----:B------:R2:W-:Y:S07]  /*66f0*/  MEMBAR.ALL.CTA ;  /* 0x0000000000007992 */ /* 0x0005ee0000008000 */
[----:B--2---:R-:W2:Y:S02]  /*6700*/  FENCE.VIEW.ASYNC.S ;  /* 0x00000000000073c6 */ /* 0x004ea40000000000 */
[----:B--2---:R-:W-:Y:S06]  /*6710*/  BAR.SYNC.DEFER_BLOCKING 0x1, 0x80 ;  /* 0x0042000000007b1d */ /* 0x004fec0000010000 */
[----:B------:R-:W-:Y:S05]  /*6720*/  @P0 BRA `(.L_x_100) ;  /* 0x0000000000280947 */ /* 0x000fea0003800000 */
[----:B------:R-:W-:Y:S02]  /*6730*/  UIADD3 UR4, UPT, UPT, UR49, 0x4200, URZ ;  /* 0x0000420031047890 */ /* 0x000fe4000fffe0ff */
[----:B------:R-:W-:Y:S01]  /*6740*/  UIADD3 UR6, UP0, UPT, UR52, 0x680, URZ ;  /* 0x0000068034067890 */ /* 0x000fe2000ff1e0ff */
[----:B------:R-:W-:Y:S03]  /*6750*/  UMOV UR43, UR36 ;  /* 0x00000024002b7c82 */ /* 0x000fe60008000000 */
[----:B------:R-:W-:Y:S01]  /*6760*/  MOV R109, UR4 ;  /* 0x00000004006d7c02 */ /* 0x000fe20008000f00 */
[----:B------:R-:W-:Y:S03]  /*6770*/  UIADD3.X UR7, UPT, UPT, URZ, UR53, URZ, UP0, !UPT ;  /* 0x00000035ff077290 */ /* 0x000fe600087fe4ff */
[----:B------:R-:W-:Y:S11]  /*6780*/  R2UR UR40, R109 ;  /* 0x000000006d2872ca */ /* 0x000ff600000e0000 */
[----:B------:R-:W-:Y:S02]  /*6790*/  @!UPT UIADD3 URZ, UPT, UPT, URZ, URZ, URZ ;  /* 0x000000fffffff290 */ /* 0x000fe4000fffe0ff */
[----:B------:R2:W-:Y:S01]  /*67a0*/  UTMASTG.3D [UR40], [UR6] ;  /* 0x00000028060073b5 */ /* 0x0005e20008010000 */
[----:B------:R0:W-:Y:S01]  /*67b0*/  UTMACMDFLUSH ;  /* 0x00000000000079b7 */ /* 0x0001e20000000000 */
[----:B--2---:R-:W-:Y:S04]  /*67c0*/  DEPBAR.LE SB0, 0x1 ;  /* 0x000080400000791a */ /* 0x004fe80000000000 */
.L_x_100:
[----:B------:R-:W-:Y:S05]  /*67d0*/  BSYNC.RECONVERGENT B0 ;  /* 0x0000000000007941 */ /* 0x000fea0003800200 */
.L_x_99:
[----:B------:R-:W-:Y:S06]  /*67e0*/  BAR.SYNC.DEFER_BLOCKING 0x1, 0x80 ;  /* 0x0042000000007b1d */ /* 0x000fec0000010000 */
[----:B------:R-:W2:Y:S01]  /*67f0*/  @P6 SYNCS.PHASECHK.TRANS64.TRYWAIT P0, [R0+URZ+0x50], R2 ;  /* 0x00005002000065a7 */ /* 0x000ea200080011ff */
[----:B------:R-:W-:Y:S01]  /*6800*/  BSSY B1, `(.L_x_101) ;  /* 0x0000021000017945 */ /* 0x000fe20003800000 */
[----:B--2---:R-:W-:Y:S03]  /*6810*/  @P6 SEL R115, RZ, 0x1, !P0 ;  /* 0x00000001ff736807 */ /* 0x004fe60004000000 */
[----:B------:R-:W-:Y:S05]  /*6820*/  @!P6 BRA `(.L_x_102) ;  /* 0x000000000078e947 */ /* 0x000fea0003800000 */
[----:B------:R-:W-:Y:S01]  /*6830*/  ISETP.NE.AND P1, PT, R116, RZ, PT ;  /* 0x000000ff7400720c */ /* 0x000fe20003f25270 */
[----:B------:R-:W-:Y:S01]  /*6840*/  BSSY B0, `(.L_x_103) ;  /* 0x0000009000007945 */ /* 0x000fe20003800000 */
[----:B------:R-:W-:Y:S11]  /*6850*/  ISETP.NE.AND P0, PT, R115, RZ, PT ;  /* 0x000000ff7300720c */ /* 0x000ff60003f05270 */
[----:B------:R-:W-:Y:S05]  /*6860*/  @P1 IMAD R2, R105, 0x1000, R100 ;  /* 0x0000100069021824 */ /* 0x000fea00078e0264 */
[----:B------:R-:W-:Y:S05]  /*6870*/  @P1 IADD3 R4, PT, PT, R2, UR49, RZ ;  /* 0x0000003102041c10 */ /* 0x000fea000fffe0ff */
[----:B------:R-:W-:Y:S01]  /*6880*/  @P1 IMAD.IADD R4, R4, 0x1, R117 ;  /* 0x0000000104041824 */ /* 0x000fe200078e0275 */
[----:B------:R-:W-:Y:S06]  /*6890*/  @P0 BRA `(.L_x_104) ;  /* 0x00000000000c0947 */ /* 0x000fec0003800000 */
[----:B------:R-:W-:Y:S04]  /*68a0*/  SHF.L.U32 R3, R104, 0x1f, RZ ;  /* 0x0000001f68037819 */ /* 0x000fe800000006ff */
[----:B------:R-:W2:Y:S02]  /*68b0*/  SYNCS.PHASECHK.TRANS64.TRYWAIT P0, [R0+URZ+0x50], R3 ;  /* 0x00005003000075a7 */ /* 0x000ea400080011ff */
[----:B--2---:R-:W-:Y:S05]  /*68c0*/  @!P0 BRA `(.L_x_105) ;  /* 0x0000003000e48947 */ /* 0x004fea0003800000 */
.L_x_104:
[----:B------:R-:W-:Y:S05]  /*68d0*/  BSYNC B0 ;  /* 0x0000000000007941 */ /* 0x000fea0003800000 */
.L_x_103:
[----:B------:R-:W-:Y:S01]  /*68e0*/  ISETP.NE.AND P0, PT, R116, RZ, PT ;  /* 0x000000ff7400720c */ /* 0x000fe20003f05270 */
[----:B------:R-:W-:Y:S11]  /*68f0*/  VIADD R105, R105, 0x1 ;  /* 0x0000000169697836 */ /* 0x000ff60000000000 */
[----:B------:R-:W-:Y:S01]  /*6900*/  @!UPT UIADD3 URZ, UPT, UPT, URZ, URZ, URZ ;  /* 0x000000fffffff290 */ /* 0x000fe2000fffe0ff */
[----:B------:R3:W4:Y:S04]  /*6910*/  @P0 LDS.128 R80, [R2+UR49+0x200] ;  /* 0x0002003102500984 */ /* 0x0007280008000c00 */
[----:B------:R1:W1:Y:S01]  /*6920*/  @P0 LDS.128 R84, [R4+0x210] ;  /* 0x0002100004540984 */ /* 0x0002620000000c00 */
        /* <DEDUP_REMOVED lines=8> */
[----:B---3--:R-:W-:Y:S02]  /*69b0*/  VIADD R2, R0, 0x70 ;  /* 0x0000007000027836 */ /* 0x008fe40000000000 */
[----:B--2---:R-:W-:Y:S05]  /*69c0*/  IMAD.U32 R0, RZ, RZ, UR37 ;  /* 0x00000025ff007e24 */ /* 0x004fea000f8e00ff */
[----:B------:R-:W-:Y:S04]  /*69d0*/  PRMT R0, R0, 0x654, R2 ;  /* 0x0000065400007816 */ /* 0x000fe80000000002 */
[----:B-----5:R2:W-:Y:S02]  /*69e0*/  SYNCS.ARRIVE.TRANS64.RED.A1T0 RZ, [R0+URZ], RZ ;  /* 0x000000ff00ff79a7 */ /* 0x0205e400081004ff */
[----:B--2---:R-:W-:Y:S04]  /*69f0*/  SEL R0, RZ, 0x1, P0 ;  /* 0x00000001ff007807 */ /* 0x004fe80000000000 */
[----:B-1--4-:R-:W-:Y:S02]  /*6a00*/  LOP3.LUT R104, R104, R0, RZ, 0x3c, !PT ;  /* 0x0000000068687212 */ /* 0x012fe400078e3cff */
.L_x_102:
[----:B------:R-:W-:Y:S05]  /*6a10*/  BSYNC B1 ;  /* 0x0000000000017941 */ /* 0x000fea0003800000 */
.L_x_101:
[----:B------:R-:W-:Y:S05]  /*6a20*/  VIADD R0, R48, 0x40 ;  /* 0x0000004030007836 */ /* 0x000fea0000000000 */
[----:B------:R-:W-:Y:S04]  /*6a30*/  SHF.R.U32.HI R0, RZ, 0x15, R0 ;  /* 0x00000015ff007819 */ /* 0x000fe80000011600 */
[----:B------:R-:W-:Y:S11]  /*6a40*/  LOP3.LUT P0, RZ, R0, 0x3, R101, 0x48, !PT ;  /* 0x0000000300ff7812 */ /* 0x000ff60007804865 */
[----:B------:R-:W-:Y:S02]  /*6a50*/  @!UPT UIADD3 URZ, UPT, UPT, URZ, URZ, URZ ;  /* 0x000000fffffff290 */ /* 0x000fe4000fffe0ff */
[----:B------:R-:W-:Y:S05]  /*6a60*/  @!P0 BRA `(.L_x_106) ;  /* 0x0000000000408947 */ /* 0x000fea0003800000 */
[----:B------:R-:W2:Y:S01]  /*6a70*/  LDCU.64 UR8, c[0x4][0x78] ;  /* 0x01000f00ff0877ac */ /* 0x000ea20008000a00 */
[----:B------:R-:W-:Y:S01]  /*6a80*/  MOV R3, 0x0 ;  /* 0x0000000000037802 */ /* 0x000fe20000000f00 */
[----:B------:R-:W-:Y:S02]  /*6a90*/  HFMA2 R12, -RZ, RZ, 0, 5.9604644775390625e-08 ;  /* 0x00000001ff0c7431 */ /* 0x000fe400000001ff */
[----:B------:R-:W-:Y:S02]  /*6aa0*/  IMAD.MOV.U32 R8, RZ, RZ, 0x192 ;  /* 0x00000192ff087424 */ /* 0x000fe400078e00ff */
[----:B------:R-:W-:Y:S01]  /*6ab0*/  IMAD.MOV.U32 R13, RZ, RZ, RZ ;  /* 0x000000ffff0d7224 */ /* 0x000fe200078e00ff */
[----:B------:R-:W3:Y:S01]  /*6ac0*/  LDCU.64 UR6, c[0x4][0x80] ;  /* 0x01001000ff0677ac */ /* 0x000ee20008000a00 */
[----:B------:R-:W4:Y:S01]  /*6ad0*/  LDC.64 R2, c[0x4][R3] ;  /* 0x0100000003027b82 */ /* 0x000f220000000a00 */
[----:B------:R-:W5:Y:S01]  /*6ae0*/  LDCU.64 UR4, c[0x4][0x18] ;  /* 0x01000300ff0477ac */ /* 0x000f620008000a00 */
[----:B--2---:R-:W-:Y:S01]  /*6af0*/  MOV R5, UR9 ;  /* 0x0000000900057c02 */ /* 0x004fe20008000f00 */
[----:B------:R-:W-:Y:S01]  /*6b00*/  IMAD.U32 R4, RZ, RZ, UR8 ;  /* 0x00000008ff047e24 */ /* 0x000fe2000f8e00ff */
[----:B---3--:R-:W-:Y:S01]  /*6b10*/  MOV R7, UR7 ;  /* 0x0000000700077c02 */ /* 0x008fe20008000f00 */
[----:B------:R-:W-:Y:S01]  /*6b20*/  IMAD.U32 R6, RZ, RZ, UR6 ;  /* 0x00000006ff067e24 */ /* 0x000fe2000f8e00ff */
[----:B-----5:R-:W-:Y:S01]  /*6b30*/  MOV R11, UR5 ;  /* 0x00000005000b7c02 */ /* 0x020fe20008000f00 */
[----:B------:R-:W-:Y:S02]  /*6b40*/  IMAD.U32 R10, RZ, RZ, UR4 ;  /* 0x00000004ff0a7e24 */ /* 0x000fe4000f8e00ff */
[----:B------:R-:W-:Y:S07]  /*6b50*/  LEPC R20, `(.L_x_106) ;  /* 0x000000001014794e */ /* 0x000fee0000000000 */
[----:B-1--4-:R-:W-:Y:S05]  /*6b60*/  CALL.ABS.NOINC R2 ;  /* 0x0000000002007343 */ /* 0x012fea0003c00000 */
.L_x_106:
[-C--:B------:R-:W-:Y:S01]  /*6b70*/  F2FP.F16.E5M2.UNPACK_B R0, R81.reuse ;  /* 0x00000051ff00723e */ /* 0x080fe200020004ff */
[----:B------:R-:W-:Y:S05]  /*6b80*/  WARPSYNC.ALL ;  /* 0x0000000000007948 */ /* 0x000fea0003800000 */
[----:B------:R-:W-:Y:S01]  /*6b90*/  R2UR UR4, R48 ;  /* 0x00000000300472ca */ /* 0x000fe200000e0000 */
[--C-:B------:R-:W-:Y:S01]  /*6ba0*/  HADD2.F32 R54, -RZ, R0.reuse.H0_H0 ;  /* 0x20000000ff367230 */ /* 0x100fe20000004100 */
[-C--:B------:R-:W-:Y:S01]  /*6bb0*/  F2FP.F16.E5M2.UNPACK_B R2, R80.reuse.H1 ;  /* 0x00000050ff02723e */ /* 0x080fe200030004ff */
[----:B------:R-:W-:Y:S01]  /*6bc0*/  HADD2.F32 R55, -RZ, R0.H1_H1 ;  /* 0x30000000ff377230 */ /* 0x000fe20000004100 */
[----:B------:R-:W-:Y:S01]  /*6bd0*/  F2FP.F16.E5M2.UNPACK_B R0, R81.H1 ;  /* 0x00000051ff00723e */ /* 0x000fe200030004ff */
[----:B------:R-:W-:Y:S01]  /*6be0*/  BSSY.RECONVERGENT B0, `(.L_x_107) ;  /* 0x0000095000007945 */ /* 0x000fe20003800200 */
[----:B------:R-:W-:Y:S01]  /*6bf0*/  F2FP.F16.E5M2.UNPACK_B R3, R80 ;  /* 0x00000050ff03723e */ /* 0x000fe200020004ff */
[----:B------:R-:W-:Y:S01]  /*6c00*/  HADD2.F32 R52, -RZ, R2.H0_H0 ;  /* 0x20000002ff347230 */ /* 0x000fe20000004100 */
[----:B------:R-:W-:Y:S01]  /*6c10*/  ISETP.NE.AND P0, PT, R110, RZ, PT ;  /* 0x000000ff6e00720c */ /* 0x000fe20003f05270 */
[--C-:B------:R-:W-:Y:S01]  /*6c20*/  HADD2.F32 R56, -RZ, R0.reuse.H0_H0 ;  /* 0x20000000ff387230 */ /* 0x100fe20000004100 */
[----:B------:R-:W-:Y:S01]  /*6c30*/  ISETP.NE.AND P6, PT, R118, RZ, PT ;  /* 0x000000ff7600720c */ /* 0x000fe20003fc5270 */
[----:B------:R-:W-:Y:S01]  /*6c40*/  HADD2.F32 R57, -RZ, R0.H1_H1 ;  /* 0x30000000ff397230 */ /* 0x000fe20000004100 */
[-C--:B------:R-:W-:Y:S01]  /*6c50*/  F2FP.F16.E5M2.UNPACK_B R0, R83.reuse ;  /* 0x00000053ff00723e */ /* 0x080fe200020004ff */
[----:B-1----:R-:W-:Y:S01]  /*6c60*/  LDTM.16dp32bit_t0_t15.x32 R4, tmem[UR4+0x40] ;  /* 0x00004004000479ee */ /* 0x002fe20008a80000 */
[----:B------:R-:W1:Y:S01]  /*6c70*/  LDTM.16dp32bit_t16_t31.x32 R4, tmem[UR4+0x60] ;  /* 0x00006004000479ee */ /* 0x000e620008aa0000 */
[----:B------:R-:W-:Y:S01]  /*6c80*/  HADD2.F32 R53, -RZ, R2.H1_H1 ;  /* 0x30000002ff357230 */ /* 0x000fe20000004100 */
[----:B------:R-:W-:Y:S01]  /*6c90*/  F2FP.F16.E5M2.UNPACK_B R2, R82.H1 ;  /* 0x00000052ff02723e */ /* 0x000fe200030004ff */
[--C-:B------:R-:W-:Y:S02]  /*6ca0*/  HADD2.F32 R50, -RZ, R3.reuse.H0_H0 ;  /* 0x20000003ff327230 */ /* 0x100fe40000004100 */
[--C-:B------:R-:W-:Y:S02]  /*6cb0*/  HADD2.F32 R62, -RZ, R0.reuse.H0_H0 ;  /* 0x20000000ff3e7230 */ /* 0x100fe40000004100 */
[----:B------:R-:W-:Y:S01]  /*6cc0*/  HADD2.F32 R63, -RZ, R0.H1_H1 ;  /* 0x30000000ff3f7230 */ /* 0x000fe20000004100 */
[----:B------:R-:W-:Y:S01]  /*6cd0*/  F2FP.F16.E5M2.UNPACK_B R0, R84.H1 ;  /* 0x00000054ff00723e */ /* 0x000fe200030004ff */
[--C-:B------:R-:W-:Y:S02]  /*6ce0*/  HADD2.F32 R60, -RZ, R2.reuse.H0_H0 ;  /* 0x20000002ff3c7230 */ /* 0x100fe40000004100 */
[----:B------:R-:W-:Y:S01]  /*6cf0*/  HADD2.F32 R61, -RZ, R2.H1_H1 ;  /* 0x30000002ff3d7230 */ /* 0x000fe20000004100 */
[----:B------:R-:W-:Y:S01]  /*6d00*/  F2FP.F16.E5M2.UNPACK_B R2, R83.H1 ;  /* 0x00000053ff02723e */ /* 0x000fe200030004ff */
[----:B------:R-:W-:Y:S01]  /*6d10*/  HADD2.F32 R51, -RZ, R3.H1_H1 ;  /* 0x30000003ff337230 */ /* 0x000fe20000004100 */
[----:B------:R-:W-:Y:S01]  /*6d20*/  F2FP.F16.E5M2.UNPACK_B R3, R82 ;  /* 0x00000052ff03723e */ /* 0x000fe200020004ff */
[--C-:B------:R-:W-:Y:S02]  /*6d30*/  HADD2.F32 R68, -RZ, R0.reuse.H0_H0 ;  /* 0x20000000ff447230 */ /* 0x100fe40000004100 */
[----:B------:R-:W-:Y:S01]  /*6d40*/  HADD2.F32 R69, -RZ, R0.H1_H1 ;  /* 0x30000000ff457230 */ /* 0x000fe20000004100 */
[-C--:B------:R-:W-:Y:S01]  /*6d50*/  F2FP.F16.E5M2.UNPACK_B R0, R85.reuse.H1 ;  /* 0x00000055ff00723e */ /* 0x080fe200030004ff */
[--C-:B------:R-:W-:Y:S02]  /*6d60*/  HADD2.F32 R64, -RZ, R2.reuse.H0_H0 ;  /* 0x20000002ff407230 */ /* 0x100fe40000004100 */
[----:B------:R-:W-:Y:S01]  /*6d70*/  HADD2.F32 R65, -RZ, R2.H1_H1 ;  /* 0x30000002ff417230 */ /* 0x000fe20000004100 */
[----:B------:R-:W-:Y:S01]  /*6d80*/  F2FP.F16.E5M2.UNPACK_B R2, R85 ;  /* 0x00000055ff02723e */ /* 0x000fe200020004ff */
[--C-:B------:R-:W-:Y:S02]  /*6d90*/  HADD2.F32 R58, -RZ, R3.reuse.H0_H0 ;  /* 0x20000003ff3a7230 */ /* 0x100fe40000004100 */
[C---:B-1----:R-:W-:Y:S01]  /*6da0*/  FMUL R7, R47.reuse, R7 ;  /* 0x000000072f077220 */ /* 0x042fe20000400000 */
[----:B------:R-:W-:Y:S01]  /*6db0*/  HADD2.F32 R59, -RZ, R3.H1_H1 ;  /* 0x30000003ff3b7230 */ /* 0x000fe20000004100 */
[----:B------:R-:W-:Y:S01]  /*6dc0*/  F2FP.F16.E5M2.UNPACK_B R3, R84 ;  /* 0x00000054ff03723e */ /* 0x000fe200020004ff */
[--C-:B------:R-:W-:Y:S02]  /*6dd0*/  HADD2.F32 R72, -RZ, R0.reuse.H0_H0 ;  /* 0x20000000ff487230 */ /* 0x100fe40000004100 */
[C---:B------:R-:W-:Y:S01]  /*6de0*/  FMUL R11, R47.reuse, R11 ;  /* 0x0000000b2f0b7220 */ /* 0x040fe20000400000 */
[----:B------:R-:W-:Y:S01]  /*6df0*/  HADD2.F32 R73, -RZ, R0.H1_H1 ;  /* 0x30000000ff497230 */ /* 0x000fe20000004100 */
[----:B------:R-:W-:Y:S01]  /*6e00*/  F2FP.F16.E5M2.UNPACK_B R0, R87 ;  /* 0x00000057ff00723e */ /* 0x000fe200020004ff */
[--C-:B------:R-:W-:Y:S02]  /*6e10*/  HADD2.F32 R70, -RZ, R2.reuse.H0_H0 ;  /* 0x20000002ff467230 */ /* 0x100fe40000004100 */
[C---:B------:R-:W-:Y:S01]  /*6e20*/  FMUL R15, R47.reuse, R15 ;  /* 0x0000000f2f0f7220 */ /* 0x040fe20000400000 */
[----:B------:R-:W-:Y:S01]  /*6e30*/  HADD2.F32 R71, -RZ, R2.H1_H1 ;  /* 0x30000002ff477230 */ /* 0x000fe20000004100 */
[-C--:B------:R-:W-:Y:S01]  /*6e40*/  F2FP.F16.E5M2.UNPACK_B R2, R86.reuse.H1 ;  /* 0x00000056ff02723e */ /* 0x080fe200030004ff */
[--C-:B------:R-:W-:Y:S02]  /*6e50*/  HADD2.F32 R66, -RZ, R3.reuse.H0_H0 ;  /* 0x20000003ff427230 */ /* 0x100fe40000004100 */
[----:B------:R-:W-:Y:S01]  /*6e60*/  HADD2.F32 R67, -RZ, R3.H1_H1 ;  /* 0x30000003ff437230 */ /* 0x000fe20000004100 */
[----:B------:R-:W-:Y:S01]  /*6e70*/  F2FP.F16.E5M2.UNPACK_B R3, R86 ;  /* 0x00000056ff03723e */ /* 0x000fe200020004ff */
[--C-:B------:R-:W-:Y:S02]  /*6e80*/  HADD2.F32 R78, -RZ, R0.reuse.H0_H0 ;  /* 0x20000000ff4e7230 */ /* 0x100fe40000004100 */
[----:B------:R-:W-:Y:S02]  /*6e90*/  HADD2.F32 R79, -RZ, R0.H1_H1 ;  /* 0x30000000ff4f7230 */ /* 0x000fe40000004100 */
[C---:B------:R-:W-:Y:S01]  /*6ea0*/  FMUL R0, R47.reuse, R4 ;  /* 0x000000042f007220 */ /* 0x040fe20000400000 */
[--C-:B------:R-:W-:Y:S02]  /*6eb0*/  HADD2.F32 R76, -RZ, R2.reuse.H0_H0 ;  /* 0x20000002ff4c7230 */ /* 0x100fe40000004100 */
[----:B------:R-:W-:Y:S01]  /*6ec0*/  FMUL R4, R47, R8 ;  /* 0x000000082f047220 */ /* 0x000fe20000400000 */
[----:B------:R-:W-:Y:S02]  /*6ed0*/  HADD2.F32 R77, -RZ, R2.H1_H1 ;  /* 0x30000002ff4d7230 */ /* 0x000fe40000004100 */
[----:B------:R-:W-:Y:S01]  /*6ee0*/  FFMA R0, R49, R50, R0 ;  /* 0x0000003231007223 */ /* 0x000fe20000000000 */
[--C-:B------:R-:W-:Y:S02]  /*6ef0*/  HADD2.F32 R74, -RZ, R3.reuse.H0_H0 ;  /* 0x20000003ff4a7230 */ /* 0x100fe40000004100 */
[C---:B------:R-:W-:Y:S01]  /*6f00*/  FMUL R2, R47.reuse, R5 ;  /* 0x000000052f027220 */ /* 0x040fe20000400000 */
[----:B------:R-:W-:Y:S02]  /*6f10*/  HADD2.F32 R75, -RZ, R3.H1_H1 ;  /* 0x30000003ff4b7230 */ /* 0x000fe40000004100 */
[C---:B------:R-:W-:Y:S01]  /*6f20*/  FMUL R5, R47.reuse, R9 ;  /* 0x000000092f057220 */ /* 0x040fe20000400000 */
[----:B------:R-:W-:Y:S01]  /*6f30*/  FMUL R8, R47, R12 ;  /* 0x0000000c2f087220 */ /* 0x000fe20000400000 */
[----:B------:R-:W-:Y:S01]  /*6f40*/  FFMA R2, R49, R51, R2 ;  /* 0x0000003331027223 */ /* 0x000fe20000000002 */
[C---:B------:R-:W-:Y:S01]  /*6f50*/  FMUL R9, R47.reuse, R13 ;  /* 0x0000000d2f097220 */ /* 0x040fe20000400000 */
[C---:B------:R-:W-:Y:S01]  /*6f60*/  FMUL R12, R47.reuse, R21 ;  /* 0x000000152f0c7220 */ /* 0x040fe20000400000 */
[C---:B------:R-:W-:Y:S01]  /*6f70*/  FMUL R21, R47.reuse, R30 ;  /* 0x0000001e2f157220 */ /* 0x040fe20000400000 */
[C---:B------:R-:W-:Y:S01]  /*6f80*/  FMUL R13, R47.reuse, R22 ;  /* 0x000000162f0d7220 */ /* 0x040fe20000400000 */
[C---:B------:R-:W-:Y:S01]  /*6f90*/  FMUL R22, R47.reuse, R31 ;  /* 0x0000001f2f167220 */ /* 0x040fe20000400000 */
        /* <DEDUP_REMOVED lines=8> */
[C---:B------:R-:W-:Y:S01]  /*7020*/  FFMA R6, R49.reuse, R56, R6 ;  /* 0x0000003831067223 */ /* 0x040fe20000000006 */
[C---:B------:R-:W-:Y:S01]  /*7030*/  FFMA R11, R49.reuse, R57, R11 ;  /* 0x00000039310b7223 */ /* 0x040fe2000000000b */
[C---:B------:R-:W-:Y:S01]  /*7040*/  FFMA R8, R49.reuse, R58, R8 ;  /* 0x0000003a31087223 */ /* 0x040fe20000000008 */
[----:B------:R-:W-:Y:S01]  /*7050*/  FFMA R9, R49, R59, R9 ;  /* 0x0000003b31097223 */ /* 0x000fe20000000009 */
[----:B------:R-:W-:Y:S01]  /*7060*/  F2FP.SATFINITE.E5M2.F32.PACK_AB_MERGE_C R52, R7, R3, RZ ;  /* 0x000000030734723e */ /* 0x000fe200048060ff */
[----:B------:R-:W-:Y:S01]  /*7070*/  FFMA R10, R49, R60, R10 ;  /* 0x0000003c310a7223 */ /* 0x000fe2000000000a */
[----:B------:R-:W-:Y:S01]  /*7080*/  F2FP.SATFINITE.E5M2.F32.PACK_AB_MERGE_C R53, R11, R6, RZ ;  /* 0x000000060b35723e */ /* 0x000fe200048060ff */
[----:B------:R-:W-:Y:S01]  /*7090*/  FFMA R15, R49, R61, R15 ;  /* 0x0000003d310f7223 */ /* 0x000fe2000000000f */
[C---:B------:R-:W-:Y:S01]  /*70a0*/  FMUL R3, R47.reuse, R16 ;  /* 0x000000102f037220 */ /* 0x040fe20000400000 */
[C---:B------:R-:W-:Y:S01]  /*70b0*/  FMUL R6, R47.reuse, R17 ;  /* 0x000000112f067220 */ /* 0x040fe20000400000 */
[----:B------:R-:W-:Y:S01]  /*70c0*/  F2FP.F16.E5M2.UNPACK_B R51, R87.H1 ;  /* 0x00000057ff33723e */ /* 0x000fe200030004ff */
[----:B------:R-:W-:Y:S01]  /*70d0*/  FMUL R11, R47, R20 ;  /* 0x000000142f0b7220 */ /* 0x000fe20000400000 */
[----:B------:R-:W-:Y:S01]  /*70e0*/  F2FP.SATFINITE.E5M2.F32.PACK_AB_MERGE_C R54, R15, R10, RZ ;  /* 0x0000000a0f36723e */ /* 0x000fe200048060ff */
[C---:B------:R-:W-:Y:S01]  /*70f0*/  FFMA R3, R49.reuse, R62, R3 ;  /* 0x0000003e31037223 */ /* 0x040fe20000000003 */
[----:B------:R-:W-:Y:S01]  /*7100*/  FFMA R6, R49, R63, R6 ;  /* 0x0000003f31067223 */ /* 0x000fe20000000006 */
[----:B------:R-:W-:Y:S01]  /*7110*/  FMUL R20, R47, R29 ;  /* 0x0000001d2f147220 */ /* 0x000fe20000400000 */
[----:B------:R-:W-:Y:S01]  /*7120*/  F2FP.SATFINITE.E5M2.F32.PACK_AB_MERGE_C R29, R5, R4, R53 ;  /* 0x00000004051d723e */ /* 0x000fe20004806035 */
[----:B------:R-:W-:Y:S01]  /*7130*/  FMUL R10, R47, R19 ;  /* 0x000000132f0a7220 */ /* 0x000fe20000400000 */
[----:B------:R-:W-:Y:S01]  /*7140*/  F2FP.SATFINITE.E5M2.F32.PACK_AB_MERGE_C R30, R9, R8, R54 ;  /* 0x00000008091e723e */ /* 0x000fe20004806036 */
        /* <DEDUP_REMOVED lines=10> */
[----:B------:R-:W-:Y:S01]  /*71f0*/  FFMA R14, R49, R69, R14 ;  /* 0x00000045310e7223 */ /* 0x000fe2000000000e */
[----:B------:R-:W-:Y:S01]  /*7200*/  FMUL R18, R47, R27 ;  /* 0x0000001b2f127220 */ /* 0x000fe20000400000 */
[C---:B------:R-:W-:Y:S01]  /*7210*/  FFMA R15, R49.reuse, R70, R15 ;  /* 0x00000046310f7223 */ /* 0x040fe2000000000f */
[C---:B------:R-:W-:Y:S01]  /*7220*/  FFMA R16, R49.reuse, R71, R16 ;  /* 0x0000004731107223 */ /* 0x040fe20000000010 */
[C---:B------:R-:W-:Y:S01]  /*7230*/  FFMA R17, R49.reuse, R72, R17 ;  /* 0x0000004831117223 */ /* 0x040fe20000000011 */
[C---:B------:R-:W-:Y:S01]  /*7240*/  FFMA R18, R49.reuse, R73, R18 ;  /* 0x0000004931127223 */ /* 0x040fe20000000012 */
[----:B------:R-:W-:Y:S01]  /*7250*/  FFMA R19, R49, R74, R19 ;  /* 0x0000004a31137223 */ /* 0x000fe20000000013 */
[----:B------:R-:W-:Y:S01]  /*7260*/  FMUL R23, R47, R32 ;  /* 0x000000202f177220 */ /* 0x000fe20000400000 */
[----:B------:R-:W-:Y:S01]  /*7270*/  FFMA R20, R49, R75, R20 ;  /* 0x0000004b31147223 */ /* 0x000fe20000000014 */
[----:B------:R-:W-:Y:S01]  /*7280*/  FMUL R24, R47, R33 ;  /* 0x000000212f187220 */ /* 0x000fe20000400000 */
[--C-:B------:R-:W-:Y:S02]  /*7290*/  HADD2.F32 R50, -RZ, R51.reuse.H0_H0 ;  /* 0x20000033ff327230 */ /* 0x100fe40000004100 */
[----:B------:R-:W-:Y:S01]  /*72a0*/  FFMA R21, R49, R76, R21 ;  /* 0x0000004c31157223 */ /* 0x000fe20000000015 */
[----:B------:R-:W-:Y:S02]  /*72b0*/  HADD2.F32 R51, -RZ, R51.H1_H1 ;  /* 0x30000033ff337230 */ /* 0x000fe40000004100 */
[----:B------:R-:W-:Y:S01]  /*72c0*/  FMUL R25, R47, R34 ;  /* 0x000000222f197220 */ /* 0x000fe20000400000 */
[----:B------:R-:W-:Y:S01]  /*72d0*/  FFMA R22, R49, R77, R22 ;  /* 0x0000004d31167223 */ /* 0x000fe20000000016 */
[----:B------:R-:W-:Y:S01]  /*72e0*/  FMUL R26, R47, R35 ;  /* 0x000000232f1a7220 */ /* 0x000fe20000400000 */
[----:B------:R-:W-:Y:S01]  /*72f0*/  F2FP.SATFINITE.E5M2.F32.PACK_AB_MERGE_C R7, R10, R7, RZ ;  /* 0x000000070a07723e */ /* 0x000fe200048060ff */
[C---:B------:R-:W-:Y:S01]  /*7300*/  FFMA R23, R49.reuse, R78, R23 ;  /* 0x0000004e31177223 */ /* 0x040fe20000000017 */
[C---:B------:R-:W-:Y:S01]  /*7310*/  FFMA R24, R49.reuse, R79, R24 ;  /* 0x0000004f31187223 */ /* 0x040fe20000000018 */
[C---:B------:R-:W-:Y:S01]  /*7320*/  FFMA R25, R49.reuse, R50, R25 ;  /* 0x0000003231197223 */ /* 0x040fe20000000019 */
[----:B------:R-:W-:Y:S01]  /*7330*/  FFMA R26, R49, R51, R26 ;  /* 0x00000033311a7223 */ /* 0x000fe2000000001a */
[----:B------:R-:W-:Y:S02]  /*7340*/  F2FP.SATFINITE.E5M2.F32.PACK_AB_MERGE_C R28, R2, R0, R52 ;  /* 0x00000000021c723e */ /* 0x000fe40004806034 */
[----:B------:R-:W-:Y:S02]  /*7350*/  F2FP.SATFINITE.E5M2.F32.PACK_AB_MERGE_C R31, R6, R3, R7 ;  /* 0x00000003061f723e */ /* 0x000fe40004806007 */
[----:B------:R-:W-:Y:S02]  /*7360*/  F2FP.SATFINITE.E5M2.F32.PACK_AB_MERGE_C R13, R14, R13, RZ ;  /* 0x0000000d0e0d723e */ /* 0x000fe400048060ff */
[----:B------:R-:W-:Y:S01]  /*7370*/  F2FP.SATFINITE.E5M2.F32.PACK_AB_MERGE_C R17, R18, R17, RZ ;  /* 0x000000111211723e */ /* 0x000fe200048060ff */
[----:B------:R1:W-:Y:S01]  /*7380*/  STS.128 [R100+UR49+0x5200], R28 ;  /* 0x0052001c64007988 */ /* 0x0003e20008000c31 */
[----:B------:R-:W-:Y:S02]  /*7390*/  F2FP.SATFINITE.E5M2.F32.PACK_AB_MERGE_C R14, R22, R21, RZ ;  /* 0x00000015160e723e */ /* 0x000fe400048060ff */
[----:B------:R-:W-:Y:S02]  /*73a0*/  F2FP.SATFINITE.E5M2.F32.PACK_AB_MERGE_C R25, R26, R25, RZ ;  /* 0x000000191a19723e */ /* 0x000fe400048060ff */
[----:B------:R-:W-:Y:S02]  /*73b0*/  F2FP.SATFINITE.E5M2.F32.PACK_AB_MERGE_C R12, R12, R11, R13 ;  /* 0x0000000b0c0c723e */ /* 0x000fe4000480600d */
[----:B------:R-:W-:Y:S02]  /*73c0*/  F2FP.SATFINITE.E5M2.F32.PACK_AB_MERGE_C R13, R16, R15, R17 ;  /* 0x0000000f100d723e */ /* 0x000fe40004806011 */
        /* <DEDUP_REMOVED lines=13> */
[----:B------:R-:W-:Y:S02]  /*74a0*/  UIADD3 UR8, UP0, UPT, UR52, 0x680, URZ ;  /* 0x0000068034087890 */ /* 0x000fe4000ff1e0ff */
[----:B------:R-:W-:Y:S02]  /*74b0*/  UIADD3 UR5, UPT, UPT, UR41, 0x40, URZ ;  /* 0x0000004029057890 */ /* 0x000fe4000fffe0ff */
[----:B------:R-:W-:Y:S02]  /*74c0*/  UIADD3 UR4, UPT, UPT, UR49, 0x5200, URZ ;  /* 0x0000520031047890 */ /* 0x000fe4000fffe0ff */
[----:B------:R-:W-:Y:S01]  /*74d0*/  UIADD3.X UR9, UPT, UPT, URZ, UR53, URZ, UP0, !UPT ;  /* 0x00000035ff097290 */ /* 0x000fe200087fe4ff */
[----:B------:R-:W-:Y:S01]  /*74e0*/  UMOV UR6, UR42 ;  /* 0x0000002a00067c82 */ /* 0x000fe20008000000 */
[----:B------:R-:W-:Y:S07]  /*74f0*/  UMOV UR7, UR36 ;  /* 0x0000002400077c82 */ /* 0x000fee0008000000 */
[----:B------:R2:W-:Y:S01]  /*7500*/  UTMASTG.3D [UR4], [UR8] ;  /* 0x00000004080073b5 */ /* 0x0005e20008010000 */
[----:B------:R0:W-:Y:S01]  /*7510*/  UTMACMDFLUSH ;  /* 0x00000000000079b7 */ /* 0x0001e20000000000 */
[----:B--2---:R-:W-:Y:S04]  /*7520*/  DEPBAR.LE SB0, 0x1 ;  /* 0x000080400000791a */ /* 0x004fe80000000000 */
.L_x_108:
[----:B------:R-:W-:Y:S05]  /*7530*/  BSYNC.RECONVERGENT B0 ;  /* 0x0000000000007941 */ /* 0x000fea0003800200 */
.L_x_107:
        /* <DEDUP_REMOVED lines=15> */
.L_x_112:
[----:B------:R-:W-:Y:S05]  /*7630*/  BSYNC B0 ;  /* 0x0000000000007941 */ /* 0x000fea0003800000 */
.L_x_111:
[----:B------:R-:W-:Y:S01]  /*7640*/  ISETP.NE.AND P0, PT, R116, RZ, PT ;  /* 0x000000ff7400720c */ /* 0x000fe20003f05270 */
[----:B------:R-:W-:Y:S11]  /*7650*/  VIADD R105, R105, 0x1 ;  /* 0x0000000169697836 */ /* 0x000ff60000000000 */
[----:B------:R-:W-:Y:S01]  /*7660*/  @!UPT UIADD3 URZ, UPT, UPT, URZ, URZ, URZ ;  /* 0x000000fffffff290 */ /* 0x000fe2000fffe0ff */
[----:B------:R3:W4:Y:S04]  /*7670*/  @P0 LDS.128 R84, [R2+0x210] ;  /* 0x0002100002540984 */ /* 0x0007280000000c00 */
[----:B------:R1:W1:Y:S01]  /*7680*/  @P0 LDS.128 R80, [R3+UR49+0x200] ;  /* 0x0002003103500984 */ /* 0x0002620008000c00 */
        /* <DEDUP_REMOVED lines=14> */
.L_x_110:
[----:B------:R-:W-:Y:S05]  /*7770*/  BSYNC B1 ;  /* 0x0000000000017941 */ /* 0x000fea0003800000 */
.L_x_109:
[----:B------:R-:W-:Y:S05]  /*7780*/  VIADD R0, R48, 0x80 ;  /* 0x0000008030007836 */ /* 0x000fea0000000000 */
[----:B------:R-:W-:Y:S04]  /*7790*/  SHF.R.U32.HI R0, RZ, 0x15, R0 ;  /* 0x00000015ff007819 */ /* 0x000fe80000011600 */
[----:B------:R-:W-:Y:S11]  /*77a0*/  LOP3.LUT P0, RZ, R0, 0x3, R101, 0x48, !PT ;  /* 0x0000000300ff7812 */ /* 0x000ff60007804865 */
[----:B------:R-:W-:Y:S02]  /*77b0*/  @!UPT UIADD3 URZ, UPT, UPT, URZ, URZ, URZ ;  /* 0x000000fffffff290 */ /* 0x000fe4000fffe0ff */
[----:B------:R-:W-:Y:S05]  /*77c0*/  @!P0 BRA `(.L_x_114) ;  /* 0x0000000000408947 */ /* 0x000fea0003800000 */
[----:B------:R-:W2:Y:S01]  /*77d0*/  LDCU.64 UR8, c[0x4][0x78] ;  /* 0x01000f00ff0877ac */ /* 0x000ea20008000a00 */
[----:B------:R-:W-:Y:S01]  /*77e0*/  MOV R3, 0x0 ;  /* 0x0000000000037802 */ /* 0x000fe20000000f00 */
[----:B-1----:R-:W-:Y:S02]  /*77f0*/  HFMA2 R12, -RZ, RZ, 0, 5.9604644775390625e-08 ;  /* 0x00000001ff0c7431 */ /* 0x002fe400000001ff */
[----:B------:R-:W-:Y:S02]  /*7800*/  IMAD.MOV.U32 R8, RZ, RZ, 0x192 ;  /* 0x00000192ff087424 */ /* 0x000fe400078e00ff */
[----:B------:R-:W-:Y:S01]  /*7810*/  IMAD.MOV.U32 R13, RZ, RZ, RZ ;  /* 0x000000ffff0d7224 */ /* 0x000fe200078e00ff */
[----:B------:R-:W1:Y:S01]  /*7820*/  LDCU.64 UR6, c[0x4][0x80] ;  /* 0x01001000ff0677ac */ /* 0x000e620008000a00 */
[----:B------:R-:W3:Y:S01]  /*7830*/  LDC.64 R2, c[0x4][R3] ;  /* 0x0100000003027b82 */ /* 0x000ee20000000a00 */
[----:B------:R-:W4:Y:S01]  /*7840*/  LDCU.64 UR4, c[0x4][0x18] ;  /* 0x01000300ff0477ac */ /* 0x000f220008000a00 */
[----:B--2---:R-:W-:Y:S01]  /*7850*/  MOV R5, UR9 ;  /* 0x0000000900057c02 */ /* 0x004fe20008000f00 */
[----:B------:R-:W-:Y:S01]  /*7860*/  IMAD.U32 R4, RZ, RZ, UR8 ;  /* 0x00000008ff047e24 */ /* 0x000fe2000f8e00ff */
[----:B-1----:R-:W-:Y:S01]  /*7870*/  MOV R7, UR7 ;  /* 0x0000000700077c02 */ /* 0x002fe20008000f00 */
[----:B------:R-:W-:Y:S01]  /*7880*/  IMAD.U32 R6, RZ, RZ, UR6 ;  /* 0x00000006ff067e24 */ /* 0x000fe2000f8e00ff */
[----:B----4-:R-:W-:Y:S01]  /*7890*/  MOV R11, UR5 ;  /* 0x00000005000b7c02 */ /* 0x010fe20008000f00 */
[----:B------:R-:W-:Y:S02]  /*78a0*/  IMAD.U32 R10, RZ, RZ, UR4 ;  /* 0x00000004ff0a7e24 */ /* 0x000fe4000f8e00ff */
[----:B------:R-:W-:Y:S07]  /*78b0*/  LEPC R20, `(.L_x_114) ;  /* 0x000000001014794e */ /* 0x000fee0000000000 */
[----:B---3--:R-:W-:Y:S05]  /*78c0*/  CALL.ABS.NOINC R2 ;  /* 0x0000000002007343 */ /* 0x008fea0003c00000 */
.L_x_114:
        /* <DEDUP_REMOVED lines=148> */
[----:B------:R-:W-:Y:S02]  /*8210*/  UIADD3 UR8, UP0, UPT, UR52, 0x680, URZ ;  /* 0x0000068034087890 */ /* 0x000fe4000ff1e0ff */
[----:B------:R-:W-:Y:S02]  /*8220*/  UIADD3 UR5, UPT, UPT, UR41, 0x80, URZ ;  /* 0x0000008029057890 */ /* 0x000fe4000fffe0ff */
[----:B------:R-:W-:Y:S01]  /*8230*/  MOV R109, UR10 ;  /* 0x0000000a006d7c02 */ /* 0x000fe20008000f00 */
[----:B------:R-:W-:Y:S01]  /*8240*/  UIADD3.X UR9, UPT, UPT, URZ, UR53, URZ, UP0, !UPT ;  /* 0x00000035ff097290 */ /* 0x000fe200087fe4ff */
[----:B------:R-:W-:Y:S02]  /*8250*/  UMOV UR6, UR42 ;  /* 0x0000002a00067c82 */ /* 0x000fe40008000000 */
[----:B------:R-:W-:Y:S01]  /*8260*/  R2UR UR4, R109 ;  /* 0x000000006d0472ca */ /* 0x000fe200000e0000 */
[----:B------:R-:W-:Y:S11]  /*8270*/  UMOV UR7, UR36 ;  /* 0x0000002400077c82 */ /* 0x000ff60008000000 */
[----:B------:R-:W-:Y:S01]  /*8280*/  @!UPT UIADD3 URZ, UPT, UPT, URZ, URZ, URZ ;  /* 0x000000fffffff290 */ /* 0x000fe2000fffe0ff */
[----:B------:R2:W-:Y:S01]  /*8290*/  UTMASTG.3D [UR4], [UR8] ;  /* 0x00000004080073b5 */ /* 0x0005e20008010000 */
[----:B------:R0:W-:Y:S01]  /*82a0*/  UTMACMDFLUSH ;  /* 0x00000000000079b7 */ /* 0x0001e20000000000 */
[----:B--2---:R-:W-:Y:S04]  /*82b0*/  DEPBAR.LE SB0, 0x1 ;  /* 0x000080400000791a */ /* 0x004fe80000000000 */
.L_x_116:
[----:B------:R-:W-:Y:S05]  /*82c0*/  BSYNC.RECONVERGENT B0 ;  /* 0x0000000000007941 */ /* 0x000fea0003800200 */
.L_x_115:
        /* <DEDUP_REMOVED lines=15> */
.L_x_120:
[----:B------:R-:W-:Y:S05]  /*83c0*/  BSYNC B0 ;  /* 0x0000000000007941 */ /* 0x000fea0003800000 */
.L_x_119:
        /* <DEDUP_REMOVED lines=19> */
.L_x_118:
[----:B------:R-:W-:Y:S05]  /*8500*/  BSYNC B1 ;  /* 0x0000000000017941 */ /* 0x000fea0003800000 */
.L_x_117:
        /* <DEDUP_REMOVED lines=21> */
.L_x_122:
[----:B------:R-:W-:Y:S01]  /*8660*/  ISETP.NE.AND P0, PT, R110, RZ, PT ;  /* 0x000000ff6e00720c */ /* 0x000fe20003f05270 */
[----:B------:R-:W-:Y:S05]  /*8670*/  WARPSYNC.ALL ;  /* 0x0000000000007948 */ /* 0x000fea0003800000 */
[----:B------:R-:W-:Y:S01]  /*8680*/  R2UR UR4, R48 ;  /* 0x00000000300472ca */ /* 0x000fe200000e0000 */
[----:B------:R-:W-:Y:S01]  /*8690*/  BSSY.RECONVERGENT B0, `(.L_x_123) ;  /* 0x000009c000007945 */ /* 0x000fe20003800200 */
[-C--:B------:R-:W-:Y:S02]  /*86a0*/  F2FP.F16.E5M2.UNPACK_B R2, R80.reuse ;  /* 0x00000050ff02723e */ /* 0x080fe400020004ff */
[----:B------:R-:W-:Y:S02]  /*86b0*/  F2FP.F16.E5M2.UNPACK_B R80, R80.H1 ;  /* 0x00000050ff50723e */ /* 0x000fe400030004ff */
[-C--:B------:R-:W-:Y:S01]  /*86c0*/  F2FP.F16.E5M2.UNPACK_B R51, R81.reuse ;  /* 0x00000051ff33723e */ /* 0x080fe200020004ff */
[--C-:B------:R-:W-:Y:S01]  /*86d0*/  HADD2.F32 R0, -RZ, R2.reuse.H0_H0 ;  /* 0x20000002ff007230 */ /* 0x100fe20000004100 */
[----:B------:R-:W-:Y:S01]  /*86e0*/  F2FP.F16.E5M2.UNPACK_B R81, R81.H1 ;  /* 0x00000051ff51723e */ /* 0x000fe200030004ff */
[----:B------:R-:W-:Y:S01]  /*86f0*/  HADD2.F32 R2, -RZ, R2.H1_H1 ;  /* 0x30000002ff027230 */ /* 0x000fe20000004100 */
[-C--:B------:R-:W-:Y:S01]  /*8700*/  F2FP.F16.E5M2.UNPACK_B R55, R82.reuse ;  /* 0x00000052ff37723e */ /* 0x080fe200020004ff */
[--C-:B------:R-:W-:Y:S01]  /*8710*/  HADD2.F32 R3, -RZ, R80.reuse.H0_H0 ;  /* 0x20000050ff037230 */ /* 0x100fe20000004100 */
[----:B------:R-:W-:Y:S01]  /*8720*/  F2FP.F16.E5M2.UNPACK_B R82, R82.H1 ;  /* 0x00000052ff52723e */ /* 0x000fe200030004ff */
[----:B-1----:R-:W-:Y:S01]  /*8730*/  LDTM.16dp32bit_t0_t15.x32 R4, tmem[UR4+0xc0] ;  /* 0x0000c004000479ee */ /* 0x002fe20008a80000 */
[----:B------:R-:W1:Y:S01]  /*8740*/  LDTM.16dp32bit_t16_t31.x32 R4, tmem[UR4+0xe0] ;  /* 0x0000e004000479ee */ /* 0x000e620008aa0000 */
[----:B------:R-:W-:Y:S01]  /*8750*/  NOP ;  /* 0x0000000000007918 */ /* 0x000fe20000000000 */
[--C-:B------:R-:W-:Y:S01]  /*8760*/  HADD2.F32 R50, -RZ, R51.reuse.H0_H0 ;  /* 0x20000033ff327230 */ /* 0x100fe20000004100 */
[----:B------:R-:W-:Y:S01]  /*8770*/  R2UR UR5, R113 ;  /* 0x00000000710572ca */ /* 0x000fe200000e0000 */
[----:B------:R-:W-:Y:S01]  /*8780*/  HADD2.F32 R51, -RZ, R51.H1_H1 ;  /* 0x30000033ff337230 */ /* 0x000fe20000004100 */
[----:B------:R-:W-:Y:S01]  /*8790*/  F2FP.F16.E5M2.UNPACK_B R59, R83 ;  /* 0x00000053ff3b723e */ /* 0x000fe200020004ff */
[--C-:B------:R-:W-:Y:S01]  /*87a0*/  HADD2.F32 R54, -RZ, R55.reuse.H0_H0 ;  /* 0x20000037ff367230 */ /* 0x100fe20000004100 */
[----:B------:R-:W-:Y:S01]  /*87b0*/  F2FP.F16.E5M2.UNPACK_B R63, R84 ;  /* 0x00000054ff3f723e */ /* 0x000fe200020004ff */
[----:B------:R-:W-:Y:S01]  /*87c0*/  HADD2.F32 R55, -RZ, R55.H1_H1 ;  /* 0x30000037ff377230 */ /* 0x000fe20000004100 */
[----:B------:R-:W-:Y:S01]  /*87d0*/  F2FP.F16.E5M2.UNPACK_B R67, R85 ;  /* 0x00000055ff43723e */ /* 0x000fe200020004ff */
[--C-:B------:R-:W-:Y:S01]  /*87e0*/  HADD2.F32 R58, -RZ, R59.reuse.H0_H0 ;  /* 0x2000003bff3a7230 */ /* 0x100fe20000004100 */
[----:B------:R-:W-:Y:S01]  /*87f0*/  F2FP.F16.E5M2.UNPACK_B R71, R86 ;  /* 0x00000056ff47723e */ /* 0x000fe200020004ff */
[----:B------:R-:W-:Y:S01]  /*8800*/  HADD2.F32 R59, -RZ, R59.H1_H1 ;  /* 0x3000003bff3b7230 */ /* 0x000fe20000004100 */
[----:B------:R-:W-:Y:S01]  /*8810*/  F2FP.F16.E5M2.UNPACK_B R74, R87 ;  /* 0x00000057ff4a723e */ /* 0x000fe200020004ff */
[--C-:B------:R-:W-:Y:S01]  /*8820*/  HADD2.F32 R62, -RZ, R63.reuse.H0_H0 ;  /* 0x2000003fff3e7230 */ /* 0x100fe20000004100 */
[----:B------:R-:W-:Y:S01]  /*8830*/  F2FP.F16.E5M2.UNPACK_B R83, R83.H1 ;  /* 0x00000053ff53723e */ /* 0x000fe200030004ff */
[----:B------:R-:W-:Y:S01]  /*8840*/  UIADD3 UR5, UPT, UPT, UR5, 0xe0, URZ ;  /* 0x000000e005057890 */ /* 0x000fe2000fffe0ff */
[----:B------:R-:W-:Y:S01]  /*8850*/  HADD2.F32 R63, -RZ, R63.H1_H1 ;  /* 0x3000003fff3f7230 */ /* 0x000fe20000004100 */
[----:B------:R-:W-:Y:S01]  /*8860*/  F2FP.F16.E5M2.UNPACK_B R84, R84.H1 ;  /* 0x00000054ff54723e */ /* 0x000fe200030004ff */
[--C-:B------:R-:W-:Y:S01]  /*8870*/  HADD2.F32 R66, -RZ, R67.reuse.H0_H0 ;  /* 0x20000043ff427230 */ /* 0x100fe20000004100 */
[----:B------:R-:W-:Y:S01]  /*8880*/  UPRMT UR5, UR37, 0x654, UR5 ;  /* 0x0000065425057896 */ /* 0x000fe20008000005 */
[----:B------:R-:W-:Y:S01]  /*8890*/  HADD2.F32 R67, -RZ, R67.H1_H1 ;  /* 0x30000043ff437230 */ /* 0x000fe20000004100 */
[----:B------:R-:W-:Y:S01]  /*88a0*/  F2FP.F16.E5M2.UNPACK_B R85, R85.H1 ;  /* 0x00000055ff55723e */ /* 0x000fe200030004ff */
[--C-:B------:R-:W-:Y:S02]  /*88b0*/  HADD2.F32 R70, -RZ, R71.reuse.H0_H0 ;  /* 0x20000047ff467230 */ /* 0x100fe40000004100 */
[C---:B-1----:R-:W-:Y:S01]  /*88c0*/  FMUL R4, R47.reuse, R4 ;  /* 0x000000042f047220 */ /* 0x042fe20000400000 */
[C---:B------:R-:W-:Y:S01]  /*88d0*/  FMUL R5, R47.reuse, R5 ;  /* 0x000000052f057220 */ /* 0x040fe20000400000 */
[C---:B------:R-:W-:Y:S01]  /*88e0*/  FMUL R8, R47.reuse, R8 ;  /* 0x000000082f087220 */ /* 0x040fe20000400000 */
[----:B------:R-:W-:Y:S01]  /*88f0*/  FMUL R9, R47, R9 ;  /* 0x000000092f097220 */ /* 0x000fe20000400000 */
[C---:B------:R-:W-:Y:S01]  /*8900*/  FFMA R4, R49.reuse, R0, R4 ;  /* 0x0000000031047223 */ /* 0x040fe20000000004 */
[----:B------:R-:W-:Y:S01]  /*8910*/  SYNCS.ARRIVE.TRANS64.RED.A1T0 RZ, [UR5], RZ ;  /* 0x000000ffffff79a7 */ /* 0x000fe20008100405 */
        /* <DEDUP_REMOVED lines=8> */
[----:B------:R-:W-:Y:S02]  /*89a0*/  HADD2.F32 R71, -RZ, R71.H1_H1 ;  /* 0x30000047ff477230 */ /* 0x000fe40000004100 */
[C---:B------:R-:W-:Y:S01]  /*89b0*/  FMUL R25, R47.reuse, R30 ;  /* 0x0000001e2f197220 */ /* 0x040fe20000400000 */
[C---:B------:R-:W-:Y:S01]  /*89c0*/  FMUL R30, R47.reuse, R35 ;  /* 0x000000232f1e7220 */ /* 0x040fe20000400000 */
[----:B------:R-:W-:Y:S02]  /*89d0*/  HADD2.F32 R48, -RZ, R80.H1_H1 ;  /* 0x30000050ff307230 */ /* 0x000fe40000004100 */
[C---:B------:R-:W-:Y:S01]  /*89e0*/  FMUL R6, R47.reuse, R6 ;  /* 0x000000062f067220 */ /* 0x040fe20000400000 */
[C---:B------:R-:W-:Y:S01]  /*89f0*/  FMUL R7, R47.reuse, R7 ;  /* 0x000000072f077220 */ /* 0x040fe20000400000 */
[--C-:B------:R-:W-:Y:S02]  /*8a00*/  HADD2.F32 R52, -RZ, R81.reuse.H0_H0 ;  /* 0x20000051ff347230 */ /* 0x100fe40000004100 */
[----:B------:R-:W-:Y:S01]  /*8a10*/  FMUL R10, R47, R10 ;  /* 0x0000000a2f0a7220 */ /* 0x000fe20000400000 */
[C---:B------:R-:W-:Y:S01]  /*8a20*/  FFMA R6, R49.reuse, R3, R6 ;  /* 0x0000000331067223 */ /* 0x040fe20000000006 */
[----:B------:R-:W-:Y:S02]  /*8a30*/  HADD2.F32 R53, -RZ, R81.H1_H1 ;  /* 0x30000051ff357230 */ /* 0x000fe40000004100 */
[C---:B------:R-:W-:Y:S01]  /*8a40*/  FFMA R7, R49.reuse, R48, R7 ;  /* 0x0000003031077223 */ /* 0x040fe20000000007 */
[C---:B------:R-:W-:Y:S01]  /*8a50*/  FFMA R8, R49.reuse, R50, R8 ;  /* 0x0000003231087223 */ /* 0x040fe20000000008 */
[C---:B------:R-:W-:Y:S01]  /*8a60*/  FFMA R9, R49.reuse, R51, R9 ;  /* 0x0000003331097223 */ /* 0x040fe20000000009 */
[----:B------:R-:W-:Y:S01]  /*8a70*/  FFMA R10, R49, R52, R10 ;  /* 0x00000034310a7223 */ /* 0x000fe2000000000a */
[--C-:B------:R-:W-:Y:S01]  /*8a80*/  HADD2.F32 R48, -RZ, R74.reuse.H0_H0 ;  /* 0x2000004aff307230 */ /* 0x100fe20000004100 */
[----:B------:R-:W-:Y:S01]  /*8a90*/  F2FP.SATFINITE.E5M2.F32.PACK_AB_MERGE_C R77, R7, R6, RZ ;  /* 0x00000006074d723e */ /* 0x000fe200048060ff */
[C---:B------:R-:W-:Y:S01]  /*8aa0*/  FMUL R7, R47.reuse, R24 ;  /* 0x000000182f077220 */ /* 0x040fe20000400000 */
[C---:B------:R-:W-:Y:S01]  /*8ab0*/  FMUL R24, R47.reuse, R29 ;  /* 0x0000001d2f187220 */ /* 0x040fe20000400000 */
[C---:B------:R-:W-:Y:S01]  /*8ac0*/  FMUL R29, R47.reuse, R34 ;  /* 0x000000222f1d7220 */ /* 0x040fe20000400000 */
[----:B------:R-:W-:Y:S02]  /*8ad0*/  HADD2.F32 R74, -RZ, R74.H1_H1 ;  /* 0x3000004aff4a7230 */ /* 0x000fe40000004100 */
[C---:B------:R-:W-:Y:S01]  /*8ae0*/  FMUL R11, R47.reuse, R11 ;  /* 0x0000000b2f0b7220 */ /* 0x040fe20000400000 */
[--C-:B------:R-:W-:Y:S02]  /*8af0*/  HADD2.F32 R56, -RZ, R82.reuse.H0_H0 ;  /* 0x20000052ff387230 */ /* 0x100fe40000004100 */
[----:B------:R-:W-:Y:S01]  /*8b00*/  FMUL R14, R47, R14 ;  /* 0x0000000e2f0e7220 */ /* 0x000fe20000400000 */
[----:B------:R-:W-:Y:S02]  /*8b10*/  HADD2.F32 R57, -RZ, R82.H1_H1 ;  /* 0x30000052ff397230 */ /* 0x000fe40000004100 */
[C---:B------:R-:W-:Y:S01]  /*8b20*/  FFMA R11, R49.reuse, R53, R11 ;  /* 0x00000035310b7223 */ /* 0x040fe2000000000b */
[----:B------:R-:W-:Y:S01]  /*8b30*/  F2FP.F16.E5M2.UNPACK_B R86, R86.H1 ;  /* 0x00000056ff56723e */ /* 0x000fe200030004ff */
[C---:B------:R-:W-:Y:S01]  /*8b40*/  FFMA R12, R49.reuse, R54, R12 ;  /* 0x00000036310c7223 */ /* 0x040fe2000000000c */
[C---:B------:R-:W-:Y:S01]  /*8b50*/  FFMA R13, R49.reuse, R55, R13 ;  /* 0x00000037310d7223 */ /* 0x040fe2000000000d */
[----:B------:R-:W-:Y:S01]  /*8b60*/  F2FP.F16.E5M2.UNPACK_B R87, R87.H1 ;  /* 0x00000057ff57723e */ /* 0x000fe200030004ff */
[----:B------:R-:W-:Y:S01]  /*8b70*/  FFMA R14, R49, R56, R14 ;  /* 0x00000038310e7223 */ /* 0x000fe2000000000e */
[----:B------:R-:W-:Y:S01]  /*8b80*/  F2FP.SATFINITE.E5M2.F32.PACK_AB_MERGE_C R10, R11, R10, RZ ;  /* 0x0000000a0b0a723e */ /* 0x000fe200048060ff */
[C---:B------:R-:W-:Y:S01]  /*8b90*/  FMUL R15, R47.reuse, R15 ;  /* 0x0000000f2f0f7220 */ /* 0x040fe20000400000 */
[--C-:B------:R-:W-:Y:S02]  /*8ba0*/  HADD2.F32 R60, -RZ, R83.reuse.H0_H0 ;  /* 0x20000053ff3c7230 */ /* 0x100fe40000004100 */
[----:B------:R-:W-:Y:S01]  /*8bb0*/  FMUL R18, R47, R18 ;  /* 0x000000122f127220 */ /* 0x000fe20000400000 */
[----:B------:R-:W-:Y:S02]  /*8bc0*/  HADD2.F32 R61, -RZ, R83.H1_H1 ;  /* 0x30000053ff3d7230 */ /* 0x000fe40000004100 */
[----:B------:R-:W-:Y:S01]  /*8bd0*/  FFMA R15, R49, R57, R15 ;  /* 0x00000039310f7223 */ /* 0x000fe2000000000f */
[----:B------:R-:W-:Y:S01]  /*8be0*/  IADD3 R45, PT, PT, R45, 0x1, RZ ;  /* 0x000000012d2d7810 */ /* 0x000fe20007ffe0ff */
[C---:B------:R-:W-:Y:S01]  /*8bf0*/  FFMA R16, R49.reuse, R58, R16 ;  /* 0x0000003a31107223 */ /* 0x040fe20000000010 */
        /* <DEDUP_REMOVED lines=8> */
[C---:B------:R-:W-:Y:S01]  /*8c80*/  FFMA R0, R49.reuse, R62, R0 ;  /* 0x0000003e31007223 */ /* 0x040fe20000000000 */
[C---:B------:R-:W-:Y:S01]  /*8c90*/  FFMA R2, R49.reuse, R63, R2 ;  /* 0x0000003f31027223 */ /* 0x040fe20000000002 */
[--C-:B------:R-:W-:Y:S02]  /*8ca0*/  HADD2.F32 R68, -RZ, R85.reuse.H0_H0 ;  /* 0x20000055ff447230 */ /* 0x100fe40000004100 */
[----:B------:R-:W-:Y:S01]  /*8cb0*/  FFMA R3, R49, R64, R3 ;  /* 0x0000004031037223 */ /* 0x000fe20000000003 */
[----:B------:R-:W-:Y:S02]  /*8cc0*/  HADD2.F32 R69, -RZ, R85.H1_H1 ;  /* 0x30000055ff457230 */ /* 0x000fe40000004100 */
[C---:B------:R-:W-:Y:S01]  /*8cd0*/  FMUL R21, R47.reuse, R26 ;  /* 0x0000001a2f157220 */ /* 0x040fe20000400000 */
[----:B------:R-:W-:Y:S01]  /*8ce0*/  FMUL R22, R47, R27 ;  /* 0x0000001b2f167220 */ /* 0x000fe20000400000 */
[C---:B------:R-:W-:Y:S01]  /*8cf0*/  FFMA R6, R49.reuse, R65, R6 ;  /* 0x0000004131067223 */ /* 0x040fe20000000006 */
[----:B------:R-:W-:Y:S01]  /*8d00*/  FFMA R7, R49, R66, R7 ;  /* 0x0000004231077223 */ /* 0x000fe20000000007 */
[----:B------:R-:W-:Y:S01]  /*8d10*/  FMUL R23, R47, R28 ;  /* 0x0000001c2f177220 */ /* 0x000fe20000400000 */
[C---:B------:R-:W-:Y:S01]  /*8d20*/  FFMA R20, R49.reuse, R67, R20 ;  /* 0x0000004331147223 */ /* 0x040fe20000000014 */
[--C-:B------:R-:W-:Y:S02]  /*8d30*/  HADD2.F32 R72, -RZ, R86.reuse.H0_H0 ;  /* 0x20000056ff487230 */ /* 0x100fe40000004100 */
[C---:B------:R-:W-:Y:S01]  /*8d40*/  FFMA R21, R49.reuse, R68, R21 ;  /* 0x0000004431157223 */ /* 0x040fe20000000015 */
[----:B------:R-:W-:Y:S02]  /*8d50*/  HADD2.F32 R73, -RZ, R86.H1_H1 ;  /* 0x30000056ff497230 */ /* 0x000fe40000004100 */
[----:B------:R-:W-:Y:S01]  /*8d60*/  FFMA R22, R49, R69, R22 ;  /* 0x0000004531167223 */ /* 0x000fe20000000016 */
[C---:B------:R-:W-:Y:S01]  /*8d70*/  FMUL R26, R47.reuse, R31 ;  /* 0x0000001f2f1a7220 */ /* 0x040fe20000400000 */
[----:B------:R-:W-:Y:S01]  /*8d80*/  FMUL R27, R47, R32 ;  /* 0x000000202f1b7220 */ /* 0x000fe20000400000 */
[----:B------:R-:W-:Y:S01]  /*8d90*/  FFMA R23, R49, R70, R23 ;  /* 0x0000004631177223 */ /* 0x000fe20000000017 */
[----:B------:R-:W-:Y:S01]  /*8da0*/  FMUL R28, R47, R33 ;  /* 0x000000212f1c7220 */ /* 0x000fe20000400000 */
[C---:B------:R-:W-:Y:S01]  /*8db0*/  FFMA R24, R49.reuse, R71, R24 ;  /* 0x0000004731187223 */ /* 0x040fe20000000018 */
[--C-:B------:R-:W-:Y:S02]  /*8dc0*/  HADD2.F32 R75, -RZ, R87.reuse.H0_H0 ;  /* 0x20000057ff4b7230 */ /* 0x100fe40000004100 */
[C---:B------:R-:W-:Y:S01]  /*8dd0*/  FFMA R25, R49.reuse, R72, R25 ;  /* 0x0000004831197223 */ /* 0x040fe20000000019 */
[----:B------:R-:W-:Y:S02]  /*8de0*/  HADD2.F32 R76, -RZ, R87.H1_H1 ;  /* 0x30000057ff4c7230 */ /* 0x000fe40000004100 */
[----:B------:R-:W-:Y:S01]  /*8df0*/  FFMA R26, R49, R73, R26 ;  /* 0x00000049311a7223 */ /* 0x000fe2000000001a */
[----:B------:R-:W-:Y:S01]  /*8e00*/  F2FP.SATFINITE.E5M2.F32.PACK_AB_MERGE_C R14, R15, R14, RZ ;  /* 0x0000000e0f0e723e */ /* 0x000fe200048060ff */
[----:B------:R-:W-:Y:S01]  /*8e10*/  FFMA R27, R49, R48, R27 ;  /* 0x00000030311b7223 */ /* 0x000fe2000000001b */
[----:B------:R-:W-:Y:S01]  /*8e20*/  F2FP.SATFINITE.E5M2.F32.PACK_AB_MERGE_C R18, R19, R18, RZ ;  /* 0x000000121312723e */ /* 0x000fe200048060ff */
[C---:B------:R-:W-:Y:S01]  /*8e30*/  FFMA R28, R49.reuse, R74, R28 ;  /* 0x0000004a311c7223 */ /* 0x040fe2000000001c */
[C---:B------:R-:W-:Y:S01]  /*8e40*/  FFMA R29, R49.reuse, R75, R29 ;  /* 0x0000004b311d7223 */ /* 0x040fe2000000001d */
[----:B------:R-:W-:Y:S01]  /*8e50*/  FFMA R30, R49, R76, R30 ;  /* 0x0000004c311e7223 */ /* 0x000fe2000000001e */
[----:B------:R-:W-:Y:S02]  /*8e60*/  F2FP.SATFINITE.E5M2.F32.PACK_AB_MERGE_C R32, R5, R4, R77 ;  /* 0x000000040520723e */ /* 0x000fe4000480604d */
[----:B------:R-:W-:Y:S02]  /*8e70*/  F2FP.SATFINITE.E5M2.F32.PACK_AB_MERGE_C R33, R9, R8, R10 ;  /* 0x000000080921723e */ /* 0x000fe4000480600a */
        /* <DEDUP_REMOVED lines=10> */
[----:B------:R-:W-:Y:S05]  /*8f20*/  F2FP.SATFINITE.E5M2.F32.PACK_AB_MERGE_C R7, R28, R27, R29 ;  /* 0x0000001b1c07723e */ /* 0x000fea000480601d */
        /* <DEDUP_REMOVED lines=18> */
.L_x_124:
[----:B------:R-:W-:Y:S05]  /*9050*/  BSYNC.RECONVERGENT B0 ;  /* 0x0000000000007941 */ /* 0x000fea0003800200 */
.L_x_123:
[----:B------:R-:W-:Y:S01]  /*9060*/  BAR.SYNC.DEFER_BLOCKING 0x1, 0x80 ;  /* 0x0042000000007b1d */ /* 0x000fe20000010000 */
[----:B------:R-:W-:Y:S01]  /*9070*/  ISETP.NE.AND P2, PT, R111, RZ, PT ;  /* 0x000000ff6f00720c */ /* 0x000fe20003f45270 */
[----:B------:R-:W-:Y:S01]  /*9080*/  IMAD.IADD R14, R43, 0x1, R94 ;  /* 0x000000012b0e7824 */ /* 0x000fe200078e025e */
[----:B------:R-:W-:Y:S01]  /*9090*/  ISETP.NE.AND P0, PT, R112, 0x2, PT ;  /* 0x000000027000780c */ /* 0x000fe20003f05270 */
[----:B------:R-:W-:Y:S01]  /*90a0*/  IMAD.IADD R15, R44, 0x1, R95 ;  /* 0x000000012c0f7824 */ /* 0x000fe200078e025f */
[----:B------:R-:W-:Y:S02]  /*90b0*/  ISETP.NE.AND P1, PT, R45, 0x4, PT ;  /* 0x000000042d00780c */ /* 0x000fe40003f25270 */
[----:B------:R-:W-:Y:S02]  /*90c0*/  SEL R2, RZ, 0x1, P0 ;  /* 0x00000001ff027807 */ /* 0x000fe40000000000 */
[----:B------:R-:W-:Y:S02]  /*90d0*/  SEL R0, RZ, 0x1, P1 ;  /* 0x00000001ff007807 */ /* 0x000fe40000800000 */
[----:B------:R-:W-:Y:S02]  /*90e0*/  LOP3.LUT R106, R106, R2, RZ, 0x3c, !PT ;  /* 0x000000026a6a7212 */ /* 0x000fe400078e3cff */
[----:B------:R-:W-:Y:S02]  /*90f0*/  LOP3.LUT R107, R107, R0, RZ, 0x3c, !PT ;  /* 0x000000006b6b7212 */ /* 0x000fe400078e3cff */
[----:B------:R-:W-:Y:S02]  /*9100*/  @P2 R2UR UR36, R103 ;  /* 0x00000000672422ca */ /* 0x000fe400000e0000 */
[----:B------:R-:W-:Y:S02]  /*9110*/  SEL R112, R112, RZ, P0 ;  /* 0x000000ff70707207 */ /* 0x000fe40000000000 */
[----:B------:R-:W-:Y:S01]  /*9120*/  SEL R45, R45, RZ, P1 ;  /* 0x000000ff2d2d7207 */ /* 0x000fe20000800000 */
[----:B------:R-:W-:Y:S10]  /*9130*/  @P2 BRA `(.L_x_125) ;  /* 0xffffffbc00382947 */ /* 0x000ff4000383ffff */
[----:B------:R-:W-:Y:S05]  /*9140*/  EXIT ;  /* 0x000000000000794d */ /* 0x000fea0003800000 */
.L_x_19:
[----:B--2---:R2:W1:Y:S02]  /*9150*/  SYNCS.PHASECHK.TRANS64.TRYWAIT P0, [R2+URZ+0x110], R3 ;  /* 0x00011003020075a7 */ /* 0x00446400080011ff */
[----:B-1----:R-:W-:Y:S05]  /*9160*/  @!P0 NANOSLEEP.SYNCS 0x989680 ;  /* 0x009896800000895d */ /* 0x002fea0003900000 */
[----:B------:R-:W1:Y:S02]  /*9170*/  @!P0 SYNCS.PHASECHK.TRANS64 P0, [R2+URZ+0x110], R3 ;  /* 0x00011003020085a7 */ /* 0x000e6400080010ff */
[----:B-1----:R-:W-:Y:S05]  /*9180*/  @!P0 BRA `(.L_x_19) ;  /* 0xfffffffc00f08947 */ /* 0x002fea000383ffff */
[----:B------:R-:W-:Y:S05]  /*9190*/  BRA `(.L_x_126) ;  /* 0xffffff8400187947 */ /* 0x000fea000383ffff */
.L_x_22:
[----:B-1----:R-:W-:-:S07]  /*91a0*/  MOV R2, UR33 ;  /* 0x0000002100027c02 */ /* 0x002fce0008000f00 */
.L_x_127:
[----:B-1----:R1:W2:Y:S02]  /*91b0*/  SYNCS.PHASECHK.TRANS64.TRYWAIT P0, [R2+URZ+0x28], R4 ;  /* 0x00002804020075a7 */ /* 0x0022a400080011ff */
[----:B--2---:R-:W-:Y:S05]  /*91c0*/  @!P0 NANOSLEEP.SYNCS 0x989680 ;  /* 0x009896800000895d */ /* 0x004fea0003900000 */
[----:B------:R-:W2:Y:S02]  /*91d0*/  @!P0 SYNCS.PHASECHK.TRANS64 P0, [R2+URZ+0x28], R4 ;  /* 0x00002804020085a7 */ /* 0x000ea400080010ff */
[----:B--2---:R-:W-:Y:S05]  /*91e0*/  @!P0 BRA `(.L_x_127) ;  /* 0xfffffffc00f08947 */ /* 0x004fea000383ffff */
[----:B------:R-:W-:Y:S05]  /*91f0*/  BRA `(.L_x_21) ;  /* 0xffffff84006c7947 */ /* 0x000fea000383ffff */
.L_x_28:
[----:B-1----:R-:W-:-:S07]  /*9200*/  MOV R2, UR25 ;  /* 0x0000001900027c02 */ /* 0x002fce0008000f00 */
.L_x_128:
[----:B-1----:R1:W2:Y:S02]  /*9210*/  SYNCS.PHASECHK.TRANS64.TRYWAIT P0, [R2+URZ+0x28], R4 ;  /* 0x00002804020075a7 */ /* 0x0022a400080011ff */
[----:B--2---:R-:W-:Y:S05]  /*9220*/  @!P0 NANOSLEEP.SYNCS 0x989680 ;  /* 0x009896800000895d */ /* 0x004fea0003900000 */
[----:B------:R-:W2:Y:S02]  /*9230*/  @!P0 SYNCS.PHASECHK.TRANS64 P0, [R2+URZ+0x28], R4 ;  /* 0x00002804020085a7 */ /* 0x000ea400080010ff */
[----:B--2---:R-:W-:Y:S05]  /*9240*/  @!P0 BRA `(.L_x_128) ;  /* 0xfffffffc00f08947 */ /* 0x004fea000383ffff */
[----:B------:R-:W-:Y:S05]  /*9250*/  BRA `(.L_x_27) ;  /* 0xffffff88002c7947 */ /* 0x000fea000383ffff */
.L_x_32:
[----:B-1----:R1:W2:Y:S02]  /*9260*/  SYNCS.PHASECHK.TRANS64.TRYWAIT P0, [R2+URZ+0xa0], R3 ;  /* 0x0000a003020075a7 */ /* 0x0022a400080011ff */
[----:B--2---:R-:W-:Y:S05]  /*9270*/  @!P0 NANOSLEEP.SYNCS 0x989680 ;  /* 0x009896800000895d */ /* 0x004fea0003900000 */
[----:B------:R-:W2:Y:S02]  /*9280*/  @!P0 SYNCS.PHASECHK.TRANS64 P0, [R2+URZ+0xa0], R3 ;  /* 0x0000a003020085a7 */ /* 0x000ea400080010ff */
[----:B--2---:R-:W-:Y:S05]  /*9290*/  @!P0 BRA `(.L_x_32) ;  /* 0xfffffffc00f08947 */ /* 0x004fea000383ffff */
[----:B------:R-:W-:Y:S05]  /*92a0*/  BRA `(.L_x_129) ;  /* 0xffffff8800d07947 */ /* 0x000fea000383ffff */
.L_x_36:
[----:B----4-:R-:W-:-:S07]  /*92b0*/  MOV R0, UR5 ;  /* 0x0000000500007c02 */ /* 0x010fce0008000f00 */
.L_x_130:
[----:B-1----:R1:W2:Y:S02]  /*92c0*/  SYNCS.PHASECHK.TRANS64.TRYWAIT P0, [R0+URZ], R2 ;  /* 0x00000002000075a7 */ /* 0x0022a400080011ff */
[----:B--2---:R-:W-:Y:S05]  /*92d0*/  @!P0 NANOSLEEP.SYNCS 0x989680 ;  /* 0x009896800000895d */ /* 0x004fea0003900000 */
[----:B------:R-:W2:Y:S02]  /*92e0*/  @!P0 SYNCS.PHASECHK.TRANS64 P0, [R0+URZ], R2 ;  /* 0x00000002000085a7 */ /* 0x000ea400080010ff */
[----:B--2---:R-:W-:Y:S05]  /*92f0*/  @!P0 BRA `(.L_x_130) ;  /* 0xfffffffc00f08947 */ /* 0x004fea000383ffff */
[----:B------:R-:W-:Y:S05]  /*9300*/  BRA `(.L_x_131) ;  /* 0xffffff9000407947 */ /* 0x000fea000383ffff */
.L_x_37:
[----:B----4-:R-:W-:-:S07]  /*9310*/  MOV R0, UR5 ;  /* 0x0000000500007c02 */ /* 0x010fce0008000f00 */
.L_x_132:
[----:B-1----:R1:W2:Y:S02]  /*9320*/  SYNCS.PHASECHK.TRANS64.TRYWAIT P0, [R0+URZ], R3 ;  /* 0x00000003000075a7 */ /* 0x0022a400080011ff */
[----:B--2---:R-:W-:Y:S05]  /*9330*/  @!P0 NANOSLEEP.SYNCS 0x989680 ;  /* 0x009896800000895d */ /* 0x004fea0003900000 */
[----:B------:R-:W2:Y:S02]  /*9340*/  @!P0 SYNCS.PHASECHK.TRANS64 P0, [R0+URZ], R3 ;  /* 0x00000003000085a7 */ /* 0x000ea400080010ff */
[----:B--2---:R-:W-:Y:S05]  /*9350*/  @!P0 BRA `(.L_x_132) ;  /* 0xfffffffc00f08947 */ /* 0x004fea000383ffff */
[----:B------:R-:W-:Y:S05]  /*9360*/  BRA `(.L_x_133) ;  /* 0xffffff90004c7947 */ /* 0x000fea000383ffff */
.L_x_38:
[----:B----4-:R-:W-:-:S07]  /*9370*/  MOV R0, UR5 ;  /* 0x0000000500007c02 */ /* 0x010fce0008000f00 */
.L_x_134:
[----:B-1----:R1:W2:Y:S02]  /*9380*/  SYNCS.PHASECHK.TRANS64.TRYWAIT P0, [R0+URZ], R3 ;  /* 0x00000003000075a7 */ /* 0x0022a400080011ff */
[----:B--2---:R-:W-:Y:S05]  /*9390*/  @!P0 NANOSLEEP.SYNCS 0x989680 ;  /* 0x009896800000895d */ /* 0x004fea0003900000 */
[----:B------:R-:W2:Y:S02]  /*93a0*/  @!P0 SYNCS.PHASECHK.TRANS64 P0, [R0+URZ], R3 ;  /* 0x00000003000085a7 */ /* 0x000ea400080010ff */
[----:B--2---:R-:W-:Y:S05]  /*93b0*/  @!P0 BRA `(.L_x_134) ;  /* 0xfffffffc00f08947 */ /* 0x004fea000383ffff */
[----:B------:R-:W-:Y:S05]  /*93c0*/  BRA `(.L_x_135) ;  /* 0xffffff9000587947 */ /* 0x000fea000383ffff */
.L_x_39:
[----:B----4-:R-:W-:-:S07]  /*93d0*/  MOV R0, UR5 ;  /* 0x0000000500007c02 */ /* 0x010fce0008000f00 */
.L_x_136:
[----:B-1----:R1:W2:Y:S02]  /*93e0*/  SYNCS.PHASECHK.TRANS64.TRYWAIT P0, [R0+URZ], R3 ;  /* 0x00000003000075a7 */ /* 0x0022a400080011ff */
[----:B--2---:R-:W-:Y:S05]  /*93f0*/  @!P0 NANOSLEEP.SYNCS 0x989680 ;  /* 0x009896800000895d */ /* 0x004fea0003900000 */
[----:B------:R-:W2:Y:S02]  /*9400*/  @!P0 SYNCS.PHASECHK.TRANS64 P0, [R0+URZ], R3 ;  /* 0x00000003000085a7 */ /* 0x000ea400080010ff */
[----:B--2---:R-:W-:Y:S05]  /*9410*/  @!P0 BRA `(.L_x_136) ;  /* 0xfffffffc00f08947 */ /* 0x004fea000383ffff */
[----:B------:R-:W-:Y:S05]  /*9420*/  BRA `(.L_x_137) ;  /* 0xffffff9000647947 */ /* 0x000fea000383ffff */
.L_x_42:
[----:B-1----:R1:W2:Y:S02]  /*9430*/  SYNCS.PHASECHK.TRANS64.TRYWAIT P0, [R0+URZ+0x100], R4 ;  /* 0x00010004000075a7 */ /* 0x0022a400080011ff */
[----:B--2---:R-:W-:Y:S05]  /*9440*/  @!P0 NANOSLEEP.SYNCS 0x989680 ;  /* 0x009896800000895d */ /* 0x004fea0003900000 */
[----:B------:R-:W2:Y:S02]  /*9450*/  @!P0 SYNCS.PHASECHK.TRANS64 P0, [R0+URZ+0x100], R4 ;  /* 0x00010004000085a7 */ /* 0x000ea400080010ff */
[----:B--2---:R-:W-:Y:S05]  /*9460*/  @!P0 BRA `(.L_x_42) ;  /* 0xfffffffc00f08947 */ /* 0x004fea000383ffff */
[----:B------:R-:W-:Y:S05]  /*9470*/  BRA `(.L_x_138) ;  /* 0xffffff9000c07947 */ /* 0x000fea000383ffff */
.L_x_43:
[----:B------:R-:W-:-:S07]  /*9480*/  MOV R0, UR5 ;  /* 0x0000000500007c02 */ /* 0x000fce0008000f00 */
.L_x_139:
[----:B-1----:R1:W2:Y:S02]  /*9490*/  SYNCS.PHASECHK.TRANS64.TRYWAIT P0, [R0+URZ+0xb0], R5 ;  /* 0x0000b005000075a7 */ /* 0x0022a400080011ff */
[----:B--2---:R-:W-:Y:S05]  /*94a0*/  @!P0 NANOSLEEP.SYNCS 0x989680 ;  /* 0x009896800000895d */ /* 0x004fea0003900000 */
[----:B------:R-:W2:Y:S02]  /*94b0*/  @!P0 SYNCS.PHASECHK.TRANS64 P0, [R0+URZ+0xb0], R5 ;  /* 0x0000b005000085a7 */ /* 0x000ea400080010ff */
[----:B--2---:R-:W-:Y:S05]  /*94c0*/  @!P0 BRA `(.L_x_139) ;  /* 0xfffffffc00f08947 */ /* 0x004fea000383ffff */
[----:B------:R-:W-:Y:S05]  /*94d0*/  BRA `(.L_x_140) ;  /* 0xffffff9000d07947 */ /* 0x000fea000383ffff */
.L_x_44:
[----:B-1----:R1:W2:Y:S02]  /*94e0*/  SYNCS.PHASECHK.TRANS64.TRYWAIT P1, [R0+URZ+0xa0], R4 ;  /* 0x0000a004000075a7 */ /* 0x0022a400080211ff */
[----:B--2---:R-:W-:Y:S05]  /*94f0*/  @!P1 NANOSLEEP.SYNCS 0x989680 ;  /* 0x009896800000995d */ /* 0x004fea0003900000 */
[----:B------:R-:W2:Y:S02]  /*9500*/  @!P1 SYNCS.PHASECHK.TRANS64 P1, [R0+URZ+0xa0], R4 ;  /* 0x0000a004000095a7 */ /* 0x000ea400080210ff */
[----:B--2---:R-:W-:Y:S05]  /*9510*/  @!P1 BRA `(.L_x_44) ;  /* 0xfffffffc00f09947 */ /* 0x004fea000383ffff */
[----:B------:R-:W-:Y:S05]  /*9520*/  BRA `(.L_x_141) ;  /* 0xffffff9400007947 */ /* 0x000fea000383ffff */
.L_x_47:
[----:B------:R-:W-:-:S07]  /*9530*/  MOV R0, UR5 ;  /* 0x0000000500007c02 */ /* 0x000fce0008000f00 */
.L_x_142:
[----:B-1----:R1:W2:Y:S02]  /*9540*/  SYNCS.PHASECHK.TRANS64.TRYWAIT P0, [R0+URZ+0xb0], R2 ;  /* 0x0000b002000075a7 */ /* 0x0022a400080011ff */
[----:B--2---:R-:W-:Y:S05]  /*9550*/  @!P0 NANOSLEEP.SYNCS 0x989680 ;  /* 0x009896800000895d */ /* 0x004fea0003900000 */
[----:B------:R-:W2:Y:S02]  /*9560*/  @!P0 SYNCS.PHASECHK.TRANS64 P0, [R0+URZ+0xb0], R2 ;  /* 0x0000b002000085a7 */ /* 0x000ea400080010ff */
[----:B--2---:R-:W-:Y:S05]  /*9570*/  @!P0 BRA `(.L_x_142) ;  /* 0xfffffffc00f08947 */ /* 0x004fea000383ffff */
[----:B------:R-:W-:Y:S05]  /*9580*/  BRA `(.L_x_46) ;  /* 0xffffff9400547947 */ /* 0x000fea000383ffff */
.L_x_54:
[----:B-1----:R1:W2:Y:S02]  /*9590*/  SYNCS.PHASECHK.TRANS64.TRYWAIT P1, [R0+URZ+0xa0], R2 ;  /* 0x0000a002000075a7 */ /* 0x0022a400080211ff */
[----:B--2---:R-:W-:Y:S05]  /*95a0*/  @!P1 NANOSLEEP.SYNCS 0x989680 ;  /* 0x009896800000995d */ /* 0x004fea0003900000 */
[----:B------:R-:W2:Y:S02]  /*95b0*/  @!P1 SYNCS.PHASECHK.TRANS64 P1, [R0+URZ+0xa0], R2 ;  /* 0x0000a002000095a7 */ /* 0x000ea400080210ff */
[----:B--2---:R-:W-:Y:S05]  /*95c0*/  @!P1 BRA `(.L_x_54) ;  /* 0xfffffffc00f09947 */ /* 0x004fea000383ffff */
[----:B------:R-:W-:Y:S05]  /*95d0*/  BRA `(.L_x_143) ;  /* 0xffffff9800c07947 */ /* 0x000fea000383ffff */
.L_x_55:
[----:B------:R-:W-:-:S07]  /*95e0*/  MOV R2, UR7 ;  /* 0x0000000700027c02 */ /* 0x000fce0008000f00 */
.L_x_144:
[----:B-1----:R1:W2:Y:S02]  /*95f0*/  SYNCS.PHASECHK.TRANS64.TRYWAIT P0, [R2+URZ+0xe0], R0 ;  /* 0x0000e000020075a7 */ /* 0x0022a400080011ff */
[----:B--2---:R-:W-:Y:S05]  /*9600*/  @!P0 NANOSLEEP.SYNCS 0x989680 ;  /* 0x009896800000895d */ /* 0x004fea0003900000 */
[----:B------:R-:W2:Y:S02]  /*9610*/  @!P0 SYNCS.PHASECHK.TRANS64 P0, [R2+URZ+0xe0], R0 ;  /* 0x0000e000020085a7 */ /* 0x000ea400080010ff */
[----:B--2---:R-:W-:Y:S05]  /*9620*/  @!P0 BRA `(.L_x_144) ;  /* 0xfffffffc00f08947 */ /* 0x004fea000383ffff */
[----:B------:R-:W-:Y:S05]  /*9630*/  BRA `(.L_x_145) ;  /* 0xffffff9c00107947 */ /* 0x000fea000383ffff */
.L_x_58:
[----:B------:R-:W-:Y:S07]  /*9640*/  MOV R0, UR6 ;  /* 0x0000000600007c02 */ /* 0x000fee0008000f00 */
.L_x_146:
[----:B-1----:R1:W2:Y:S02]  /*9650*/  SYNCS.PHASECHK.TRANS64.TRYWAIT P0, [R0+URZ], R2 ;  /* 0x00000002000075a7 */ /* 0x0022a400080011ff */
[----:B--2---:R-:W-:Y:S05]  /*9660*/  @!P0 NANOSLEEP.SYNCS 0x989680 ;  /* 0x009896800000895d */ /* 0x004fea0003900000 */
[----:B------:R-:W2:Y:S02]  /*9670*/  @!P0 SYNCS.PHASECHK.TRANS64 P0, [R0+URZ], R2 ;  /* 0x00000002000085a7 */ /* 0x000ea400080010ff */
[----:B--2---:R-:W-:Y:S05]  /*9680*/  @!P0 BRA `(.L_x_146) ;  /* 0xfffffffc00f08947 */ /* 0x004fea000383ffff */
[----:B------:R-:W-:Y:S05]  /*9690*/  BRA `(.L_x_57) ;  /* 0xffffff9c002c7947 */ /* 0x000fea000383ffff */
.L_x_61:
[----:B------:R-:W-:-:S07]  /*96a0*/  MOV R0, UR6 ;  /* 0x0000000600007c02 */ /* 0x000fce0008000f00 */
.L_x_147:
[----:B--2---:R2:W4:Y:S02]  /*96b0*/  SYNCS.PHASECHK.TRANS64.TRYWAIT P0, [R0+URZ], R2 ;  /* 0x00000002000075a7 */ /* 0x00452400080011ff */
[----:B----4-:R-:W-:Y:S05]  /*96c0*/  @!P0 NANOSLEEP.SYNCS 0x989680 ;  /* 0x009896800000895d */ /* 0x010fea0003900000 */
[----:B------:R-:W4:Y:S02]  /*96d0*/  @!P0 SYNCS.PHASECHK.TRANS64 P0, [R0+URZ], R2 ;  /* 0x00000002000085a7 */ /* 0x000f2400080010ff */
[----:B----4-:R-:W-:Y:S05]  /*96e0*/  @!P0 BRA `(.L_x_147) ;  /* 0xfffffffc00f08947 */ /* 0x010fea000383ffff */
[----:B------:R-:W-:Y:S05]  /*96f0*/  BRA `(.L_x_148) ;  /* 0xffffffa000087947 */ /* 0x000fea000383ffff */
.L_x_62:
[----:B------:R-:W-:-:S07]  /*9700*/  MOV R0, UR6 ;  /* 0x0000000600007c02 */ /* 0x000fce0008000f00 */
.L_x_149:
[----:B-1----:R1:W2:Y:S02]  /*9710*/  SYNCS.PHASECHK.TRANS64.TRYWAIT P0, [R0+URZ], R3 ;  /* 0x00000003000075a7 */ /* 0x0022a400080011ff */
[----:B--2---:R-:W-:Y:S05]  /*9720*/  @!P0 NANOSLEEP.SYNCS 0x989680 ;  /* 0x009896800000895d */ /* 0x004fea0003900000 */
[----:B------:R-:W2:Y:S02]  /*9730*/  @!P0 SYNCS.PHASECHK.TRANS64 P0, [R0+URZ], R3 ;  /* 0x00000003000085a7 */ /* 0x000ea400080010ff */
[----:B--2---:R-:W-:Y:S05]  /*9740*/  @!P0 BRA `(.L_x_149) ;  /* 0xfffffffc00f08947 */ /* 0x004fea000383ffff */
[----:B------:R-:W-:Y:S05]  /*9750*/  BRA `(.L_x_150) ;  /* 0xffffffa000147947 */ /* 0x000fea000383ffff */
.L_x_63:
[----:B------:R-:W-:-:S07]  /*9760*/  MOV R0, UR6 ;  /* 0x0000000600007c02 */ /* 0x000fce0008000f00 */
.L_x_151:
[----:B-1----:R1:W2:Y:S02]  /*9770*/  SYNCS.PHASECHK.TRANS64.TRYWAIT P0, [R0+URZ], R3 ;  /* 0x00000003000075a7 */ /* 0x0022a400080011ff */
[----:B--2---:R-:W-:Y:S05]  /*9780*/  @!P0 NANOSLEEP.SYNCS 0x989680 ;  /* 0x009896800000895d */ /* 0x004fea0003900000 */
[----:B------:R-:W2:Y:S02]  /*9790*/  @!P0 SYNCS.PHASECHK.TRANS64 P0, [R0+URZ], R3 ;  /* 0x00000003000085a7 */ /* 0x000ea400080010ff */
[----:B--2---:R-:W-:Y:S05]  /*97a0*/  @!P0 BRA `(.L_x_151) ;  /* 0xfffffffc00f08947 */ /* 0x004fea000383ffff */
[----:B------:R-:W-:Y:S05]  /*97b0*/  BRA `(.L_x_152) ;  /* 0xffffffa000207947 */ /* 0x000fea000383ffff */
.L_x_64:
[----:B-1----:R-:W-:-:S07]  /*97c0*/  MOV R0, UR7 ;  /* 0x0000000700007c02 */ /* 0x002fce0008000f00 */
.L_x_153:
[----:B-1----:R1:W2:Y:S02]  /*97d0*/  SYNCS.PHASECHK.TRANS64.TRYWAIT P0, [R0+URZ], R2 ;  /* 0x00000002000075a7 */ /* 0x0022a400080011ff */
[----:B--2---:R-:W-:Y:S05]  /*97e0*/  @!P0 NANOSLEEP.SYNCS 0x989680 ;  /* 0x009896800000895d */ /* 0x004fea0003900000 */
[----:B------:R-:W2:Y:S02]  /*97f0*/  @!P0 SYNCS.PHASECHK.TRANS64 P0, [R0+URZ], R2 ;  /* 0x00000002000085a7 */ /* 0x000ea400080010ff */
[----:B--2---:R-:W-:Y:S05]  /*9800*/  @!P0 BRA `(.L_x_153) ;  /* 0xfffffffc00f08947 */ /* 0x004fea000383ffff */
[----:B------:R-:W-:Y:S05]  /*9810*/  BRA `(.L_x_154) ;  /* 0xffffffa0002c7947 */ /* 0x000fea000383ffff */
.L_x_69:
[----:B--2---:R2:W3:Y:S02]  /*9820*/  SYNCS.PHASECHK.TRANS64.TRYWAIT P0, [R0+URZ+0xa0], R2 ;  /* 0x0000a002000075a7 */ /* 0x0044e400080011ff */
[----:B---3--:R-:W-:Y:S05]  /*9830*/  @!P0 NANOSLEEP.SYNCS 0x989680 ;  /* 0x009896800000895d */ /* 0x008fea0003900000 */
[----:B------:R-:W3:Y:S02]  /*9840*/  @!P0 SYNCS.PHASECHK.TRANS64 P0, [R0+URZ+0xa0], R2 ;  /* 0x0000a002000085a7 */ /* 0x000ee400080010ff */
[----:B---3--:R-:W-:Y:S05]  /*9850*/  @!P0 BRA `(.L_x_69) ;  /* 0xfffffffc00f08947 */ /* 0x008fea000383ffff */
[----:B------:R-:W-:Y:S05]  /*9860*/  BRA `(.L_x_155) ;  /* 0xffffffa400387947 */ /* 0x000fea000383ffff */
.L_x_72:
[----:B------:R-:W-:Y:S07]  /*9870*/  MOV R0, UR7 ;  /* 0x0000000700007c02 */ /* 0x000fee0008000f00 */
.L_x_156:
[----:B--2---:R2:W3:Y:S02]  /*9880*/  SYNCS.PHASECHK.TRANS64.TRYWAIT P0, [R0+URZ+0x98], R2 ;  /* 0x00009802000075a7 */ /* 0x0044e400080011ff */
[----:B---3--:R-:W-:Y:S05]  /*9890*/  @!P0 NANOSLEEP.SYNCS 0x989680 ;  /* 0x009896800000895d */ /* 0x008fea0003900000 */
[----:B------:R-:W3:Y:S02]  /*98a0*/  @!P0 SYNCS.PHASECHK.TRANS64 P0, [R0+URZ+0x98], R2 ;  /* 0x00009802000085a7 */ /* 0x000ee400080010ff */
[----:B---3--:R-:W-:Y:S05]  /*98b0*/  @!P0 BRA `(.L_x_156) ;  /* 0xfffffffc00f08947 */ /* 0x008fea000383ffff */
[----:B------:R-:W-:Y:S05]  /*98c0*/  BRA `(.L_x_71) ;  /* 0xffffffa800187947 */ /* 0x000fea000383ffff */
.L_x_75:
[----:B------:R-:W-:Y:S07]  /*98d0*/  MOV R0, UR7 ;  /* 0x0000000700007c02 */ /* 0x000fee0008000f00 */
.L_x_157:
[----:B-1----:R1:W2:Y:S02]  /*98e0*/  SYNCS.PHASECHK.TRANS64.TRYWAIT P0, [R0+URZ+0x70], R14 ;  /* 0x0000700e000075a7 */ /* 0x0022a400080011ff */
[----:B--2---:R-:W-:Y:S05]  /*98f0*/  @!P0 NANOSLEEP.SYNCS 0x989680 ;  /* 0x009896800000895d */ /* 0x004fea0003900000 */
[----:B------:R-:W2:Y:S02]  /*9900*/  @!P0 SYNCS.PHASECHK.TRANS64 P0, [R0+URZ+0x70], R14 ;  /* 0x0000700e000085a7 */ /* 0x000ea400080010ff */
[----:B--2---:R-:W-:Y:S05]  /*9910*/  @!P0 BRA `(.L_x_157) ;  /* 0xfffffffc00f08947 */ /* 0x004fea000383ffff */
[----:B------:R-:W-:Y:S05]  /*9920*/  BRA `(.L_x_158) ;  /* 0xffffffa800907947 */ /* 0x000fea000383ffff */
.L_x_76:
[----:B------:R-:W-:Y:S07]  /*9930*/  MOV R0, UR7 ;  /* 0x0000000700007c02 */ /* 0x000fee0008000f00 */
.L_x_159:
[----:B-1----:R1:W2:Y:S02]  /*9940*/  SYNCS.PHASECHK.TRANS64.TRYWAIT P0, [R0+URZ+0x78], R14 ;  /* 0x0000780e000075a7 */ /* 0x0022a400080011ff */
[----:B--2---:R-:W-:Y:S05]  /*9950*/  @!P0 NANOSLEEP.SYNCS 0x989680 ;  /* 0x009896800000895d */ /* 0x004fea0003900000 */
[----:B------:R-:W2:Y:S02]  /*9960*/  @!P0 SYNCS.PHASECHK.TRANS64 P0, [R0+URZ+0x78], R14 ;  /* 0x0000780e000085a7 */ /* 0x000ea400080010ff */
[----:B--2---:R-:W-:Y:S05]  /*9970*/  @!P0 BRA `(.L_x_159) ;  /* 0xfffffffc00f08947 */ /* 0x004fea000383ffff */
[----:B------:R-:W-:Y:S05]  /*9980*/  BRA `(.L_x_160) ;  /* 0xffffffa800c87947 */ /* 0x000fea000383ffff */
.L_x_77:
[----:B------:R-:W-:Y:S07]  /*9990*/  MOV R0, UR7 ;  /* 0x0000000700007c02 */ /* 0x000fee0008000f00 */
.L_x_161:
[----:B-1----:R1:W2:Y:S02]  /*99a0*/  SYNCS.PHASECHK.TRANS64.TRYWAIT P0, [R0+URZ+0x80], R14 ;  /* 0x0000800e000075a7 */ /* 0x0022a400080011ff */
[----:B--2---:R-:W-:Y:S05]  /*99b0*/  @!P0 NANOSLEEP.SYNCS 0x989680 ;  /* 0x009896800000895d */ /* 0x004fea0003900000 */
[----:B------:R-:W2:Y:S02]  /*99c0*/  @!P0 SYNCS.PHASECHK.TRANS64 P0, [R0+URZ+0x80], R14 ;  /* 0x0000800e000085a7 */ /* 0x000ea400080010ff */
[----:B--2---:R-:W-:Y:S05]  /*99d0*/  @!P0 BRA `(.L_x_161) ;  /* 0xfffffffc00f08947 */ /* 0x004fea000383ffff */
[----:B------:R-:W-:Y:S05]  /*99e0*/  BRA `(.L_x_162) ;  /* 0xffffffac000c7947 */ /* 0x000fea000383ffff */
.L_x_78:
[----:B------:R-:W-:Y:S07]  /*99f0*/  MOV R0, UR7 ;  /* 0x0000000700007c02 */ /* 0x000fee0008000f00 */
.L_x_163:
[----:B-1----:R1:W2:Y:S02]  /*9a00*/  SYNCS.PHASECHK.TRANS64.TRYWAIT P0, [R0+URZ+0x88], R14 ;  /* 0x0000880e000075a7 */ /* 0x0022a400080011ff */
[----:B--2---:R-:W-:Y:S05]  /*9a10*/  @!P0 NANOSLEEP.SYNCS 0x989680 ;  /* 0x009896800000895d */ /* 0x004fea0003900000 */
[----:B------:R-:W2:Y:S02]  /*9a20*/  @!P0 SYNCS.PHASECHK.TRANS64 P0, [R0+URZ+0x88], R14 ;  /* 0x0000880e000085a7 */ /* 0x000ea400080010ff */
[----:B--2---:R-:W-:Y:S05]  /*9a30*/  @!P0 BRA `(.L_x_163) ;  /* 0xfffffffc00f08947 */ /* 0x004fea000383ffff */
[----:B------:R-:W-:Y:S05]  /*9a40*/  BRA `(.L_x_164) ;  /* 0xffffffac00907947 */ /* 0x000fea000383ffff */
.L_x_80:
[----:B------:R-:W-:-:S07]  /*9a50*/  MOV R0, UR7 ;  /* 0x0000000700007c02 */ /* 0x000fce0008000f00 */
.L_x_165:
[----:B-1----:R1:W3:Y:S02]  /*9a60*/  SYNCS.PHASECHK.TRANS64.TRYWAIT P0, [R0+URZ+0x70], R2 ;  /* 0x00007002000075a7 */ /* 0x0022e400080011ff */
[----:B---3--:R-:W-:Y:S05]  /*9a70*/  @!P0 NANOSLEEP.SYNCS 0x989680 ;  /* 0x009896800000895d */ /* 0x008fea0003900000 */
[----:B------:R-:W3:Y:S02]  /*9a80*/  @!P0 SYNCS.PHASECHK.TRANS64 P0, [R0+URZ+0x70], R2 ;  /* 0x00007002000085a7 */ /* 0x000ee400080010ff */
[----:B---3--:R-:W-:Y:S05]  /*9a90*/  @!P0 BRA `(.L_x_165) ;  /* 0xfffffffc00f08947 */ /* 0x008fea000383ffff */
[----:B------:R-:W-:Y:S05]  /*9aa0*/  BRA `(.L_x_166) ;  /* 0xffffffb000007947 */ /* 0x000fea000383ffff */
.L_x_81:
[----:B-1----:R-:W-:-:S07]  /*9ab0*/  MOV R0, UR7 ;  /* 0x0000000700007c02 */ /* 0x002fce0008000f00 */
.L_x_167:
[----:B-1----:R1:W3:Y:S02]  /*9ac0*/  SYNCS.PHASECHK.TRANS64.TRYWAIT P0, [R0+URZ+0x78], R2 ;  /* 0x00007802000075a7 */ /* 0x0022e400080011ff */
[----:B---3--:R-:W-:Y:S05]  /*9ad0*/  @!P0 NANOSLEEP.SYNCS 0x989680 ;  /* 0x009896800000895d */ /* 0x008fea0003900000 */
[----:B------:R-:W3:Y:S02]  /*9ae0*/  @!P0 SYNCS.PHASECHK.TRANS64 P0, [R0+URZ+0x78], R2 ;  /* 0x00007802000085a7 */ /* 0x000ee400080010ff */
[----:B---3--:R-:W-:Y:S05]  /*9af0*/  @!P0 BRA `(.L_x_167) ;  /* 0xfffffffc00f08947 */ /* 0x008fea000383ffff */
[----:B------:R-:W-:Y:S05]  /*9b00*/  BRA `(.L_x_168) ;  /* 0xffffffac00f07947 */ /* 0x000fea000383ffff */
.L_x_82:
[----:B-1----:R-:W-:-:S07]  /*9b10*/  MOV R0, UR7 ;  /* 0x0000000700007c02 */ /* 0x002fce0008000f00 */
.L_x_169:
[----:B-1----:R1:W3:Y:S02]  /*9b20*/  SYNCS.PHASECHK.TRANS64.TRYWAIT P0, [R0+URZ+0x80], R2 ;  /* 0x00008002000075a7 */ /* 0x0022e400080011ff */
[----:B---3--:R-:W-:Y:S05]  /*9b30*/  @!P0 NANOSLEEP.SYNCS 0x989680 ;  /* 0x009896800000895d */ /* 0x008fea0003900000 */
[----:B------:R-:W3:Y:S02]  /*9b40*/  @!P0 SYNCS.PHASECHK.TRANS64 P0, [R0+URZ+0x80], R2 ;  /* 0x00008002000085a7 */ /* 0x000ee400080010ff */
[----:B---3--:R-:W-:Y:S05]  /*9b50*/  @!P0 BRA `(.L_x_169) ;  /* 0xfffffffc00f08947 */ /* 0x008fea000383ffff */
[----:B------:R-:W-:Y:S05]  /*9b60*/  BRA `(.L_x_170) ;  /* 0xffffffac00e07947 */ /* 0x000fea000383ffff */
.L_x_84:
[----:B--2---:R2:W4:Y:S02]  /*9b70*/  SYNCS.PHASECHK.TRANS64.TRYWAIT P0, [R0+URZ+0xa0], R2 ;  /* 0x0000a002000075a7 */ /* 0x00452400080011ff */
[----:B----4-:R-:W-:Y:S05]  /*9b80*/  @!P0 NANOSLEEP.SYNCS 0x989680 ;  /* 0x009896800000895d */ /* 0x010fea0003900000 */
[----:B------:R-:W4:Y:S02]  /*9b90*/  @!P0 SYNCS.PHASECHK.TRANS64 P0, [R0+URZ+0xa0], R2 ;  /* 0x0000a002000085a7 */ /* 0x000f2400080010ff */
[----:B----4-:R-:W-:Y:S05]  /*9ba0*/  @!P0 BRA `(.L_x_84) ;  /* 0xfffffffc00f08947 */ /* 0x010fea000383ffff */
[----:B------:R-:W-:Y:S05]  /*9bb0*/  BRA `(.L_x_171) ;  /* 0xffffffb000ac7947 */ /* 0x000fea000383ffff */
.L_x_95:
[----:B-1----:R1:W3:Y:S02]  /*9bc0*/  SYNCS.PHASECHK.TRANS64.TRYWAIT P1, [R2+URZ+0x50], R0 ;  /* 0x00005000020075a7 */ /* 0x0022e400080211ff */
[----:B---3--:R-:W-:Y:S05]  /*9bd0*/  @!P1 NANOSLEEP.SYNCS 0x989680 ;  /* 0x009896800000995d */ /* 0x008fea0003900000 */
[----:B------:R-:W3:Y:S02]  /*9be0*/  @!P1 SYNCS.PHASECHK.TRANS64 P1, [R2+URZ+0x50], R0 ;  /* 0x00005000020095a7 */ /* 0x000ee400080210ff */
[----:B---3--:R-:W-:Y:S05]  /*9bf0*/  @!P1 BRA `(.L_x_95) ;  /* 0xfffffffc00f09947 */ /* 0x008fea000383ffff */
[----:B------:R-:W-:Y:S05]  /*9c00*/  BRA `(.L_x_94) ;  /* 0xffffffbc00c47947 */ /* 0x000fea000383ffff */
.L_x_97:
[----:B-1----:R1:W2:Y:S02]  /*9c10*/  SYNCS.PHASECHK.TRANS64.TRYWAIT P0, [R113+URZ+0xc0], R3 ;  /* 0x0000c003710075a7 */ /* 0x0022a400080011ff */
[----:B--2---:R-:W-:Y:S05]  /*9c20*/  @!P0 NANOSLEEP.SYNCS 0x989680 ;  /* 0x009896800000895d */ /* 0x004fea0003900000 */
[----:B------:R-:W2:Y:S02]  /*9c30*/  @!P0 SYNCS.PHASECHK.TRANS64 P0, [R113+URZ+0xc0], R3 ;  /* 0x0000c003710085a7 */ /* 0x000ea400080010ff */
[----:B--2---:R-:W-:Y:S05]  /*9c40*/  @!P0 BRA `(.L_x_97) ;  /* 0xfffffffc00f08947 */ /* 0x004fea000383ffff */
[----:B------:R-:W-:Y:S05]  /*9c50*/  BRA `(.L_x_96) ;  /* 0xffffffc000187947 */ /* 0x000fea000383ffff */
.L_x_105:
[----:B--2---:R2:W3:Y:S02]  /*9c60*/  SYNCS.PHASECHK.TRANS64.TRYWAIT P0, [R0+URZ+0x50], R3 ;  /* 0x00005003000075a7 */ /* 0x0044e400080011ff */
[----:B---3--:R-:W-:Y:S05]  /*9c70*/  @!P0 NANOSLEEP.SYNCS 0x989680 ;  /* 0x009896800000895d */ /* 0x008fea0003900000 */
[----:B------:R-:W3:Y:S02]  /*9c80*/  @!P0 SYNCS.PHASECHK.TRANS64 P0, [R0+URZ+0x50], R3 ;  /* 0x00005003000085a7 */ /* 0x000ee400080010ff */
[----:B---3--:R-:W-:Y:S05]  /*9c90*/  @!P0 BRA `(.L_x_105) ;  /* 0xfffffffc00f08947 */ /* 0x008fea000383ffff */
[----:B------:R-:W-:Y:S05]  /*9ca0*/  BRA `(.L_x_104) ;  /* 0xffffffcc00087947 */ /* 0x000fea000383ffff */
.L_x_113:
[----:B--2---:R2:W3:Y:S02]  /*9cb0*/  SYNCS.PHASECHK.TRANS64.TRYWAIT P0, [R0+URZ+0x50], R4 ;  /* 0x00005004000075a7 */ /* 0x0044e400080011ff */
[----:B---3--:R-:W-:Y:S05]  /*9cc0*/  @!P0 NANOSLEEP.SYNCS 0x989680 ;  /* 0x009896800000895d */ /* 0x008fea0003900000 */
[----:B------:R-:W3:Y:S02]  /*9cd0*/  @!P0 SYNCS.PHASECHK.TRANS64 P0, [R0+URZ+0x50], R4 ;  /* 0x00005004000085a7 */ /* 0x000ee400080010ff */
[----:B---3--:R-:W-:Y:S05]  /*9ce0*/  @!P0 BRA `(.L_x_113) ;  /* 0xfffffffc00f08947 */ /* 0x008fea000383ffff */
[----:B------:R-:W-:Y:S05]  /*9cf0*/  BRA `(.L_x_112) ;  /* 0xffffffd8004c7947 */ /* 0x000fea000383ffff */
.L_x_121:
[----:B--2---:R2:W3:Y:S02]  /*9d00*/  SYNCS.PHASECHK.TRANS64.TRYWAIT P0, [R0+URZ+0x50], R4 ;  /* 0x00005004000075a7 */ /* 0x0044e400080011ff */
[----:B---3--:R-:W-:Y:S05]  /*9d10*/  @!P0 NANOSLEEP.SYNCS 0x989680 ;  /* 0x009896800000895d */ /* 0x008fea0003900000 */
[----:B------:R-:W3:Y:S02]  /*9d20*/  @!P0 SYNCS.PHASECHK.TRANS64 P0, [R0+URZ+0x50], R4 ;  /* 0x00005004000085a7 */ /* 0x000ee400080010ff */
[----:B---3--:R-:W-:Y:S05]  /*9d30*/  @!P0 BRA `(.L_x_121) ;  /* 0xfffffffc00f08947 */ /* 0x008fea000383ffff */
[----:B------:R-:W-:Y:S05]  /*9d40*/  BRA `(.L_x_120) ;  /* 0xffffffe4009c7947 */ /* 0x000fea000383ffff */
        .weak           $__internal_0_$__cuda_sm10x_tcgen05_guardrail_trap_col_being_dealloced_not_returned_by_alloc
        .type           $__internal_0_$__cuda_sm10x_tcgen05_guardrail_trap_col_being_dealloced_not_returned_by_alloc,@function
        .size           $__internal_0_$__cuda_sm10x_tcgen05_guardrail_trap_col_being_dealloced_not_returned_by_alloc,($__internal_1_$__cuda_sm10x_tcgen05_guardrail_trap_phase_invalid_during_alloc - $__internal_0_$__cuda_sm10x_tcgen05_guardrail_trap_col_being_dealloced_not_returned_by_alloc)
$__internal_0_$__cuda_sm10x_tcgen05_guardrail_trap_col_being_dealloced_not_returned_by_alloc:
[----:B------:R-:W-:Y:S05]  /*9d50*/  BPT.TRAP 0x1 ;  /* 0x000000040000795c */ /* 0x000fea0000300000 */
[----:B------:R-:W-:-:S04]  /*9d60*/  HFMA2 R3, -RZ, RZ, 0, 0 ;  /* 0x00000000ff037431 */ /* 0x000fc800000001ff */
[----:B------:R-:W-:Y:S05]  /*9d70*/  RET.REL.NODEC R2 `(_ZN7cutlass13device_kernelINS_4gemm6kernel13GemmUniversalIN4cute5tupleIJiiiiEEENS1_10collective13CollectiveMmaINS1_35MainloopSm100TmaUmmaWarpSpecializedILi5ELi2ELi4ENS5_IJNS4_1CILi1EEESB_SB_EEEEENS5_IJNSA_ILi64EEENSA_ILi256EEENSA_ILi128EEEEEENS_12float_e5m2_tENS5_IJSB_llEEENS_12float_e4m3_tESJ_NS4_8TiledMMAINS4_8MMA_AtomIJNS4_10MMA_TraitsINS4_19SM100_MMA_F8F6F4_SSEJSI_SK_fSE_SF_NS4_17integral_constantINS4_4UMMA5MajorELSR_1EEESS_NSP_INSQ_7ScaleInELST_0EEESU_EEEEEENS4_6LayoutISC_NS5_IJNSA_ILi0EEESY_SY_EEEEENS5_IJNS4_10UnderscoreES11_S11_EEEEENS4_13SM90_TMA_LOADENS4_14ComposedLayoutINS4_7SwizzleILi2ELi4ELi3EEENS4_18smem_ptr_flag_bitsILi8EEENSX_INS5_IJSE_NSA_ILi8EEEEEENS5_IJSB_SE_EEEEEEEvNS4_8identityES14_NS15_INS16_ILi3ELi4ELi3EEES19_NSX_INS5_IJSG_S1A_EEENS5_IJSB_SG_EEEEEEEvS1F_EENS_8epilogue10collective18CollectiveEpilogueINS1M_23Sm100TmaWarpSpecializedILi4ELi2ELi32ELb0ELb0EEEJSH_NS5_IJNSX_ISE_SB_EES1R_EEESI_NS5_IJlSB_lEEESI_S1T_NS1M_6fusion15FusionCallbacksIS1Q_NS1U_17LinearCombinationISI_fSI_fLNS_15FloatRoundStyleE2EEESH_S1S_JEEENS4_5SM1004TMEM4LOAD26SM100_TMEM_LOAD_16dp32b32xES14_NS15_IS17_S19_NSX_INS5_IJS1A_SE_EEENS5_IJSE_SB_EEEEEEENS4_39AutoVectorizingCopyWithAssumedAlignmentILi128EEENS4_14SM90_TMA_STOREES27_S29_S29_EEEvvEEEEvNT_6ParamsE) ;  /* 0xffffff6002a07950 */ /* 0x000fea0003c3ffff */
        .weak           $__internal_1_$__cuda_sm10x_tcgen05_guardrail_trap_phase_invalid_during_alloc
        .type           $__internal_1_$__cuda_sm10x_tcgen05_guardrail_trap_phase_invalid_during_alloc,@function
        .size           $__internal_1_$__cuda_sm10x_tcgen05_guardrail_trap_phase_invalid_during_alloc,($__internal_2_$__cuda_sm10x_tcgen05_guardrail_trap_unallocated_columns_being_dealloced - $__internal_1_$__cuda_sm10x_tcgen05_guardrail_trap_phase_invalid_during_alloc)
$__internal_1_$__cuda_sm10x_tcgen05_guardrail_trap_phase_invalid_during_alloc:
[----:B------:R-:W-:Y:S05]  /*9d80*/  BPT.TRAP 0x1 ;  /* 0x000000040000795c */ /* 0x000fea0000300000 */
[----:B------:R-:W-:-:S04]  /*9d90*/  MOV R3, 0x0 ;  /* 0x0000000000037802 */ /* 0x000fc80000000f00 */
[----:B------:R-:W-:Y:S05]  /*9da0*/  RET.REL.NODEC R2 `(_ZN7cutlass13device_kernelINS_4gemm6kernel13GemmUniversalIN4cute5tupleIJiiiiEEENS1_10collective13CollectiveMmaINS1_35MainloopSm100TmaUmmaWarpSpecializedILi5ELi2ELi4ENS5_IJNS4_1CILi1EEESB_SB_EEEEENS5_IJNSA_ILi64EEENSA_ILi256EEENSA_ILi128EEEEEENS_12float_e5m2_tENS5_IJSB_llEEENS_12float_e4m3_tESJ_NS4_8TiledMMAINS4_8MMA_AtomIJNS4_10MMA_TraitsINS4_19SM100_MMA_F8F6F4_SSEJSI_SK_fSE_SF_NS4_17integral_constantINS4_4UMMA5MajorELSR_1EEESS_NSP_INSQ_7ScaleInELST_0EEESU_EEEEEENS4_6LayoutISC_NS5_IJNSA_ILi0EEESY_SY_EEEEENS5_IJNS4_10UnderscoreES11_S11_EEEEENS4_13SM90_TMA_LOADENS4_14ComposedLayoutINS4_7SwizzleILi2ELi4ELi3EEENS4_18smem_ptr_flag_bitsILi8EEENSX_INS5_IJSE_NSA_ILi8EEEEEENS5_IJSB_SE_EEEEEEEvNS4_8identityES14_NS15_INS16_ILi3ELi4ELi3EEES19_NSX_INS5_IJSG_S1A_EEENS5_IJSB_SG_EEEEEEEvS1F_EENS_8epilogue10collective18CollectiveEpilogueINS1M_23Sm100TmaWarpSpecializedILi4ELi2ELi32ELb0ELb0EEEJSH_NS5_IJNSX_ISE_SB_EES1R_EEESI_NS5_IJlSB_lEEESI_S1T_NS1M_6fusion15FusionCallbacksIS1Q_NS1U_17LinearCombinationISI_fSI_fLNS_15FloatRoundStyleE2EEESH_S1S_JEEENS4_5SM1004TMEM4LOAD26SM100_TMEM_LOAD_16dp32b32xES14_NS15_IS17_S19_NSX_INS5_IJS1A_SE_EEENS5_IJSE_SB_EEEEEEENS4_39AutoVectorizingCopyWithAssumedAlignmentILi128EEENS4_14SM90_TMA_STOREES27_S29_S29_EEEvvEEEEvNT_6ParamsE) ;  /* 0xffffff6002947950 */ /* 0x000fea0003c3ffff */
        .weak           $__internal_2_$__cuda_sm10x_tcgen05_guardrail_trap_unallocated_columns_being_dealloced
        .type           $__internal_2_$__cuda_sm10x_tcgen05_guardrail_trap_unallocated_columns_being_dealloced,@function
        .size           $__internal_2_$__cuda_sm10x_tcgen05_guardrail_trap_unallocated_columns_being_dealloced,(.L_x_173 - $__internal_2_$__cuda_sm10x_tcgen05_guardrail_trap_unallocated_columns_being_dealloced)
$__internal_2_$__cuda_sm10x_tcgen05_guardrail_trap_unallocated_columns_being_dealloced:
[----:B------:R-:W-:Y:S05]  /*9db0*/  BPT.TRAP 0x1 ;  /* 0x000000040000795c */ /* 0x000fea0000300000 */
[----:B------:R-:W-:-:S04]  /*9dc0*/  HFMA2 R3, -RZ, RZ, 0, 0 ;  /* 0x00000000ff037431 */ /* 0x000fc800000001ff */
[----:B------:R-:W-:Y:S05]  /*9dd0*/  RET.REL.NODEC R2 `(_ZN7cutlass13device_kernelINS_4gemm6kernel13GemmUniversalIN4cute5tupleIJiiiiEEENS1_10collective13CollectiveMmaINS1_35MainloopSm100TmaUmmaWarpSpecializedILi5ELi2ELi4ENS5_IJNS4_1CILi1EEESB_SB_EEEEENS5_IJNSA_ILi64EEENSA_ILi256EEENSA_ILi128EEEEEENS_12float_e5m2_tENS5_IJSB_llEEENS_12float_e4m3_tESJ_NS4_8TiledMMAINS4_8MMA_AtomIJNS4_10MMA_TraitsINS4_19SM100_MMA_F8F6F4_SSEJSI_SK_fSE_SF_NS4_17integral_constantINS4_4UMMA5MajorELSR_1EEESS_NSP_INSQ_7ScaleInELST_0EEESU_EEEEEENS4_6LayoutISC_NS5_IJNSA_ILi0EEESY_SY_EEEEENS5_IJNS4_10UnderscoreES11_S11_EEEEENS4_13SM90_TMA_LOADENS4_14ComposedLayoutINS4_7SwizzleILi2ELi4ELi3EEENS4_18smem_ptr_flag_bitsILi8EEENSX_INS5_IJSE_NSA_ILi8EEEEEENS5_IJSB_SE_EEEEEEEvNS4_8identityES14_NS15_INS16_ILi3ELi4ELi3EEES19_NSX_INS5_IJSG_S1A_EEENS5_IJSB_SG_EEEEEEEvS1F_EENS_8epilogue10collective18CollectiveEpilogueINS1M_23Sm100TmaWarpSpecializedILi4ELi2ELi32ELb0ELb0EEEJSH_NS5_IJNSX_ISE_SB_EES1R_EEESI_NS5_IJlSB_lEEESI_S1T_NS1M_6fusion15FusionCallbacksIS1Q_NS1U_17LinearCombinationISI_fSI_fLNS_15FloatRoundStyleE2EEESH_S1S_JEEENS4_5SM1004TMEM4LOAD26SM100_TMEM_LOAD_16dp32b32xES14_NS15_IS17_S19_NSX_INS5_IJS1A_SE_EEENS5_IJSE_SB_EEEEEEENS4_39AutoVectorizingCopyWithAssumedAlignmentILi128EEENS4_14SM90_TMA_STOREES27_S29_S29_EEEvvEEEEvNT_6ParamsE) ;  /* 0xffffff6002887950 */ /* 0x000fea0003c3ffff */
.L_x_172:
[----:B------:R-:W-:-:S00]  /*9de0*/  BRA `(.L_x_172) ;  /* 0xfffffffc00fc7947 */ /* 0x000fc0000383ffff */
[----:B------:R-:W-:-:S00]  /*9df0*/  NOP ;  /* 0x0000000000007918 */ /* 0x000fc00000000000 */
        /* <DEDUP_REMOVED lines=8> */
.L_x_173:


//--------------------- .nv.global.init           --------------------------
	.section	.nv.global.init,"aw",@progbits
.nv.global.init:
	.type		$str$27,@object
	.size		$str$27,($str$28 - $str$27)
$str$27:
        /*0000*/ 	.byte	0x28, 0x61, 0x64, 0x64, 0x72, 0x65, 0x73, 0x73, 0x20, 0x26, 0x20, 0x6d, 0x61, 0x73, 0x6b, 0x29
        /*0010*/ 	.byte	0x20, 0x3d, 0x3d, 0x20, 0x30, 0x00
	.type		$str$28,@object
	.size		$str$28,($str$26 - $str$28)
$str$28:
        /*0016*/ 	.byte	0x2f, 0x74, 0x6d, 0x70, 0x2f, 0x63, 0x75, 0x74, 0x6c, 0x61, 0x73, 0x73, 0x5f, 0x73, 0x77, 0x65
        /*0026*/ 	.byte	0x65, 0x70, 0x5f, 0x73, 0x72, 0x63, 0x2f, 0x69, 0x6e, 0x63, 0x6c, 0x75, 0x64, 0x65, 0x2f, 0x63
        /*0036*/ 	.byte	0x75, 0x74, 0x65, 0x2f, 0x70, 0x6f, 0x69, 0x6e, 0x74, 0x65, 0x72, 0x5f, 0x66, 0x6c, 0x61, 0x67
        /*0046*/ 	.byte	0x67, 0x65, 0x64, 0x2e, 0x68, 0x70, 0x70, 0x00
	.type		$str$26,@object
	.size		$str$26,($str$25 - $str$26)
$str$26:
        /*004e*/ 	.byte	0x2f, 0x74, 0x6d, 0x70, 0x2f, 0x63, 0x75, 0x74, 0x6c, 0x61, 0x73, 0x73, 0x5f, 0x73, 0x77, 0x65
        /*005e*/ 	.byte	0x65, 0x70, 0x5f, 0x73, 0x72, 0x63, 0x2f, 0x69, 0x6e, 0x63, 0x6c, 0x75, 0x64, 0x65, 0x2f, 0x63
        /*006e*/ 	.byte	0x75, 0x74, 0x65, 0x2f, 0x61, 0x74, 0x6f, 0x6d, 0x2f, 0x63, 0x6f, 0x70, 0x79, 0x5f, 0x74, 0x72
        /*007e*/ 	.byte	0x61, 0x69, 0x74, 0x73, 0x5f, 0x73, 0x6d, 0x31, 0x30, 0x30, 0x2e, 0x68, 0x70, 0x70, 0x00
	.type		$str$25,@object
	.size		$str$25,(__unnamed_1 - $str$25)
$str$25:
        /*008d*/ 	.byte	0x28, 0x28, 0x75, 0x69, 0x6e, 0x74, 0x33, 0x32, 0x5f, 0x74, 0x28, 0x74, 0x68, 0x72, 0x65, 0x61
        /*009d*/ 	.byte	0x64, 0x49, 0x64, 0x78, 0x2e, 0x78, 0x29, 0x20, 0x2f, 0x20, 0x33, 0x32, 0x29, 0x20, 0x25, 0x20
        /*00ad*/ 	.byte	0x34, 0x29, 0x20, 0x3d, 0x3d, 0x20, 0x28, 0x28, 0x28, 0x74, 0x6d, 0x65, 0x6d, 0x5f, 0x61, 0x64
        /*00bd*/ 	.byte	0x64, 0x72, 0x20, 0x3e, 0x3e, 0x20, 0x31, 0x36, 0x29, 0x20, 0x2f, 0x20, 0x33, 0x32, 0x29, 0x20
        /*00cd*/ 	.byte	0x25, 0x20, 0x34, 0x29, 0x00
	.type		__unnamed_1,@object
	.size		__unnamed_1,(__unnamed_2 - __unnamed_1)
__unnamed_1:
        /*00d2*/ 	.byte	0x61, 0x75, 0x74, 0x6f, 0x20, 0x63, 0x75, 0x74, 0x65, 0x3a, 0x3a, 0x61, 0x73, 0x5f, 0x70, 0x6f
        /* <DEDUP_REMOVED lines=24> */
        /*0262*/ 	.byte	0x3c, 0x34, 0x30, 0x39, 0x36, 0x3e, 0x3e, 0x3e, 0x3e, 0x5d, 0x00
	.type		__unnamed_2,@object
	.size		__unnamed_2,(__unnamed_3 - __unnamed_2)
__unnamed_2:
        /* <DEDUP_REMOVED lines=26> */
	.type		__unnamed_3,@object
	.size		__unnamed_3,(.L_3 - __unnamed_3)
__unnamed_3:
        /* <DEDUP_REMOVED lines=40> */
        /*0688*/ 	.byte	0x74, 0x65, 0x3a, 0x3a, 0x43, 0x3c, 0x30, 0x3e, 0x3e, 0x3e, 0x3e, 0x5d, 0x00
.L_3:


//--------------------- .nv.shared._ZN7cutlass13device_kernelINS_4gemm6kernel13GemmUniversalIN4cute5tupleIJiiiiEEENS1_10collective13CollectiveMmaINS1_35MainloopSm100TmaUmmaWarpSpecializedILi5ELi2ELi4ENS5_IJNS4_1CILi1EEESB_SB_EEEEENS5_IJNSA_ILi64EEENSA_ILi256EEENSA_ILi128EEEEEENS_12float_e5m2_tENS5_IJSB_llEEENS_12float_e4m3_tESJ_NS4_8TiledMMAINS4_8MMA_AtomIJNS4_10MMA_TraitsINS4_19SM100_MMA_F8F6F4_SSEJSI_SK_fSE_SF_NS4_17integral_constantINS4_4UMMA5MajorELSR_1EEESS_NSP_INSQ_7ScaleInELST_0EEESU_EEEEEENS4_6LayoutISC_NS5_IJNSA_ILi0EEESY_SY_EEEEENS5_IJNS4_10UnderscoreES11_S11_EEEEENS4_13SM90_TMA_LOADENS4_14ComposedLayoutINS4_7SwizzleILi2ELi4ELi3EEENS4_18smem_ptr_flag_bitsILi8EEENSX_INS5_IJSE_NSA_ILi8EEEEEENS5_IJSB_SE_EEEEEEEvNS4_8identityES14_NS15_INS16_ILi3ELi4ELi3EEES19_NSX_INS5_IJSG_S1A_EEENS5_IJSB_SG_EEEEEEEvS1F_EENS_8epilogue10collective18CollectiveEpilogueINS1M_23Sm100TmaWarpSpecializedILi4ELi2ELi32ELb0ELb0EEEJSH_NS5_IJNSX_ISE_SB_EES1R_EEESI_NS5_IJlSB_lEEESI_S1T_NS1M_6fusion15FusionCallbacksIS1Q_NS1U_17LinearCombinationISI_fSI_fLNS_15FloatRoundStyleE2EEESH_S1S_JEEENS4_5SM1004TMEM4LOAD26SM100_TMEM_LOAD_16dp32b32xES14_NS15_IS17_S19_NSX_INS5_IJS1A_SE_EEENS5_IJSE_SB_EEEEEEENS4_39AutoVectorizingCopyWithAssumedAlignmentILi128EEENS4_14SM90_TMA_STOREES27_S29_S29_EEEvvEEEEvNT_6ParamsE --------------------------
	.section	.nv.shared._ZN7cutlass13device_kernelINS_4gemm6kernel13GemmUniversalIN4cute5tupleIJiiiiEEENS1_10collective13CollectiveMmaINS1_35MainloopSm100TmaUmmaWarpSpecializedILi5ELi2ELi4ENS5_IJNS4_1CILi1EEESB_SB_EEEEENS5_IJNSA_ILi64EEENSA_ILi256EEENSA_ILi128EEEEEENS_12float_e5m2_tENS5_IJSB_llEEENS_12float_e4m3_tESJ_NS4_8TiledMMAINS4_8MMA_AtomIJNS4_10MMA_TraitsINS4_19SM100_MMA_F8F6F4_SSEJSI_SK_fSE_SF_NS4_17integral_constantINS4_4UMMA5MajorELSR_1EEESS_NSP_INSQ_7ScaleInELST_0EEESU_EEEEEENS4_6LayoutISC_NS5_IJNSA_ILi0EEESY_SY_EEEEENS5_IJNS4_10UnderscoreES11_S11_EEEEENS4_13SM90_TMA_LOADENS4_14ComposedLayoutINS4_7SwizzleILi2ELi4ELi3EEENS4_18smem_ptr_flag_bitsILi8EEENSX_INS5_IJSE_NSA_ILi8EEEEEENS5_IJSB_SE_EEEEEEEvNS4_8identityES14_NS15_INS16_ILi3ELi4ELi3EEES19_NSX_INS5_IJSG_S1A_EEENS5_IJSB_SG_EEEEEEEvS1F_EENS_8epilogue10collective18CollectiveEpilogueINS1M_23Sm100TmaWarpSpecializedILi4ELi2ELi32ELb0ELb0EEEJSH_NS5_IJNSX_ISE_SB_EES1R_EEESI_NS5_IJlSB_lEEESI_S1T_NS1M_6fusion15FusionCallbacksIS1Q_NS1U_17LinearCombinationISI_fSI_fLNS_15FloatRoundStyleE2EEESH_S1S_JEEENS4_5SM1004TMEM4LOAD26SM100_TMEM_LOAD_16dp32b32xES14_NS15_IS17_S19_NSX_INS5_IJS1A_SE_EEENS5_IJSE_SB_EEEEEEENS4_39AutoVectorizingCopyWithAssumedAlignmentILi128EEENS4_14SM90_TMA_STOREES27_S29_S29_EEEvvEEEEvNT_6ParamsE,"aw",@nobits
	.sectionflags	@""
	.align	16
	.zero		1024


//--------------------- .nv.shared.reserved.0     --------------------------
	.section	.nv.shared.reserved.0,"aw",@nobits
	.weak		__nv_reservedSMEM_offset_0_alias
	.size		__nv_reservedSMEM_offset_0_alias, 0, 64
	.other		__nv_reservedSMEM_offset_0_alias,@"STO_CUDA_RESERVED_SHARED STV_DEFAULT"
__nv_reservedSMEM_offset_0_alias:
	.zero		0
.nv.shared.reserved.0:
	.zero		64
	.weak		__nv_reservedSMEM_tcgen05_partition
	.type		__nv_reservedSMEM_tcgen05_partition,@object
	.size		__nv_reservedSMEM_tcgen05_partition,(.L_0 - __nv_reservedSMEM_tcgen05_partition)
__nv_reservedSMEM_tcgen05_partition:
	.zero		32
.L_0:


//--------------------- .nv.global                --------------------------
	.section	.nv.global,"aw",@nobits
.nv.global:
	.type		_ZN40_INTERNAL_c5801b6d_4_k_cu_a731344a_285244cute1_E,@object
	.size		_ZN40_INTERNAL_c5801b6d_4_k_cu_a731344a_285244cute1_E,(_ZN40_INTERNAL_c5801b6d_4_k_cu_a731344a_285244cuda3std3__45__cpo6cbeginE - _ZN40_INTERNAL_c5801b6d_4_k_cu_a731344a_285244cute1_E)
_ZN40_INTERNAL_c5801b6d_4_k_cu_a731344a_285244cute1_E:
	.zero		1
	.type		_ZN40_INTERNAL_c5801b6d_4_k_cu_a731344a_285244cuda3std3__45__cpo6cbeginE,@object
	.size		_ZN40_INTERNAL_c5801b6d_4_k_cu_a731344a_285244cuda3std3__45__cpo6cbeginE,(_ZN40_INTERNAL_c5801b6d_4_k_cu_a731344a_285244cuda3std3__48in_placeE - _ZN40_INTERNAL_c5801b6d_4_k_cu_a731344a_285244cuda3std3__45__cpo6cbeginE)
_ZN40_INTERNAL_c5801b6d_4_k_cu_a731344a_285244cuda3std3__45__cpo6cbeginE:
	.zero		1
	.type		_ZN40_INTERNAL_c5801b6d_4_k_cu_a731344a_285244cuda3std3__48in_placeE,@object
	.size		_ZN40_INTERNAL_c5801b6d_4_k_cu_a731344a_285244cuda3std3__48in_placeE,(_ZN40_INTERNAL_c5801b6d_4_k_cu_a731344a_285244cuda3std6ranges3__45__cpo9iter_moveE - _ZN40_INTERNAL_c5801b6d_4_k_cu_a731344a_285244cuda3std3__48in_placeE)
_ZN40_INTERNAL_c5801b6d_4_k_cu_a731344a_285244cuda3std3__48in_placeE:
	.zero		1
	.type		_ZN40_INTERNAL_c5801b6d_4_k_cu_a731344a_285244cuda3std6ranges3__45__cpo9iter_moveE,@object
	.size		_ZN40_INTERNAL_c5801b6d_4_k_cu_a731344a_285244cuda3std6ranges3__45__cpo9iter_moveE,(_ZN40_INTERNAL_c5801b6d_4_k_cu_a731344a_285244cuda3std3__45__cpo5beginE - _ZN40_INTERNAL_c5801b6d_4_k_cu_a731344a_285244cuda3std6ranges3__45__cpo9iter_moveE)
_ZN40_INTERNAL_c5801b6d_4_k_cu_a731344a_285244cuda3std6ranges3__45__cpo9iter_moveE:
	.zero		1
	.type		_ZN40_INTERNAL_c5801b6d_4_k_cu_a731344a_285244cuda3std3__45__cpo5beginE,@object
	.size		_ZN40_INTERNAL_c5801b6d_4_k_cu_a731344a_285244cuda3std3__45__cpo5beginE,(_ZN40_INTERNAL_c5801b6d_4_k_cu_a731344a_285244cuda3std3__442_GLOBAL__N__c5801b6d_4_k_cu_a731344a_285246ignoreE - _ZN40_INTERNAL_c5801b6d_4_k_cu_a731344a_285244cuda3std3__45__cpo5beginE)
_ZN40_INTERNAL_c5801b6d_4_k_cu_a731344a_285244cuda3std3__45__cpo5beginE:
	.zero		1
	.type		_ZN40_INTERNAL_c5801b6d_4_k_cu_a731344a_285244cuda3std3__442_GLOBAL__N__c5801b6d_4_k_cu_a731344a_285246ignoreE,@object
	.size		_ZN40_INTERNAL_c5801b6d_4_k_cu_a731344a_285244cuda3std3__442_GLOBAL__N__c5801b6d_4_k_cu_a731344a_285246ignoreE,(_ZN40_INTERNAL_c5801b6d_4_k_cu_a731344a_285244cute7productE - _ZN40_INTERNAL_c5801b6d_4_k_cu_a731344a_285244cuda3std3__442_GLOBAL__N__c5801b6d_4_k_cu_a731344a_285246ignoreE)
_ZN40_INTERNAL_c5801b6d_4_k_cu_a731344a_285244cuda3std3__442_GLOBAL__N__c5801b6d_4_k_cu_a731344a_285246ignoreE:
	.zero		1
	.type		_ZN40_INTERNAL_c5801b6d_4_k_cu_a731344a_285244cute7productE,@object
	.size		_ZN40_INTERNAL_c5801b6d_4_k_cu_a731344a_285244cute7productE,(_ZN40_INTERNAL_c5801b6d_4_k_cu_a731344a_285244cuda3std3__45__cpo3endE - _ZN40_INTERNAL_c5801b6d_4_k_cu_a731344a_285244cute7productE)
_ZN40_INTERNAL_c5801b6d_4_k_cu_a731344a_285244cute7productE:
	.zero		1
	.type		_ZN40_INTERNAL_c5801b6d_4_k_cu_a731344a_285244cuda3std3__45__cpo3endE,@object
	.size		_ZN40_INTERNAL_c5801b6d_4_k_cu_a731344a_285244cuda3std3__45__cpo3endE,(_ZN40_INTERNAL_c5801b6d_4_k_cu_a731344a_285244cuda3std3__419piecewise_constructE - _ZN40_INTERNAL_c5801b6d_4_k_cu_a731344a_285244cuda3std3__45__cpo3endE)
_ZN40_INTERNAL_c5801b6d_4_k_cu_a731344a_285244cuda3std3__45__cpo3endE:
	.zero		1
	.type		_ZN40_INTERNAL_c5801b6d_4_k_cu_a731344a_285244cuda3std3__419piecewise_constructE,@object
	.size		_ZN40_INTERNAL_c5801b6d_4_k_cu_a731344a_285244cuda3std3__419piecewise_constructE,(_ZN40_INTERNAL_c5801b6d_4_k_cu_a731344a_285244cuda3std3__45__cpo4cendE - _ZN40_INTERNAL_c5801b6d_4_k_cu_a731344a_285244cuda3std3__419piecewise_constructE)
_ZN40_INTERNAL_c5801b6d_4_k_cu_a731344a_285244cuda3std3__419piecewise_constructE:
	.zero		1
	.type		_ZN40_INTERNAL_c5801b6d_4_k_cu_a731344a_285244cuda3std3__45__cpo4cendE,@object
	.size		_ZN40_INTERNAL_c5801b6d_4_k_cu_a731344a_285244cuda3std3__45__cpo4cendE,(_ZN40_INTERNAL_c5801b6d_4_k_cu_a731344a_285244cuda3std6ranges3__45__cpo4swapE - _ZN40_INTERNAL_c5801b6d_4_k_cu_a731344a_285244cuda3std3__45__cpo4cendE)
_ZN40_INTERNAL_c5801b6d_4_k_cu_a731344a_285244cuda3std3__45__cpo4cendE:
	.zero		1
	.type		_ZN40_INTERNAL_c5801b6d_4_k_cu_a731344a_285244cuda3std6ranges3__45__cpo4swapE,@object
	.size		_ZN40_INTERNAL_c5801b6d_4_k_cu_a731344a_285244cuda3std6ranges3__45__cpo4swapE,(.L_11 - _ZN40_INTERNAL_c5801b6d_4_k_cu_a731344a_285244cuda3std6ranges3__45__cpo4swapE)
_ZN40_INTERNAL_c5801b6d_4_k_cu_a731344a_285244cuda3std6ranges3__45__cpo4swapE:
	.zero		1
.L_11:


//--------------------- .nv.constant0._ZN7cutlass13device_kernelINS_4gemm6kernel13GemmUniversalIN4cute5tupleIJiiiiEEENS1_10collective13CollectiveMmaINS1_35MainloopSm100TmaUmmaWarpSpecializedILi5ELi2ELi4ENS5_IJNS4_1CILi1EEESB_SB_EEEEENS5_IJNSA_ILi64EEENSA_ILi256EEENSA_ILi128EEEEEENS_12float_e5m2_tENS5_IJSB_llEEENS_12float_e4m3_tESJ_NS4_8TiledMMAINS4_8MMA_AtomIJNS4_10MMA_TraitsINS4_19SM100_MMA_F8F6F4_SSEJSI_SK_fSE_SF_NS4_17integral_constantINS4_4UMMA5MajorELSR_1EEESS_NSP_INSQ_7ScaleInELST_0EEESU_EEEEEENS4_6LayoutISC_NS5_IJNSA_ILi0EEESY_SY_EEEEENS5_IJNS4_10UnderscoreES11_S11_EEEEENS4_13SM90_TMA_LOADENS4_14ComposedLayoutINS4_7SwizzleILi2ELi4ELi3EEENS4_18smem_ptr_flag_bitsILi8EEENSX_INS5_IJSE_NSA_ILi8EEEEEENS5_IJSB_SE_EEEEEEEvNS4_8identityES14_NS15_INS16_ILi3ELi4ELi3EEES19_NSX_INS5_IJSG_S1A_EEENS5_IJSB_SG_EEEEEEEvS1F_EENS_8epilogue10collective18CollectiveEpilogueINS1M_23Sm100TmaWarpSpecializedILi4ELi2ELi32ELb0ELb0EEEJSH_NS5_IJNSX_ISE_SB_EES1R_EEESI_NS5_IJlSB_lEEESI_S1T_NS1M_6fusion15FusionCallbacksIS1Q_NS1U_17LinearCombinationISI_fSI_fLNS_15FloatRoundStyleE2EEESH_S1S_JEEENS4_5SM1004TMEM4LOAD26SM100_TMEM_LOAD_16dp32b32xES14_NS15_IS17_S19_NSX_INS5_IJS1A_SE_EEENS5_IJSE_SB_EEEEEEENS4_39AutoVectorizingCopyWithAssumedAlignmentILi128EEENS4_14SM90_TMA_STOREES27_S29_S29_EEEvvEEEEvNT_6ParamsE --------------------------
	.section	.nv.constant0._ZN7cutlass13device_kernelINS_4gemm6kernel13GemmUniversalIN4cute5tupleIJiiiiEEENS1_10collective13CollectiveMmaINS1_35MainloopSm100TmaUmmaWarpSpecializedILi5ELi2ELi4ENS5_IJNS4_1CILi1EEESB_SB_EEEEENS5_IJNSA_ILi64EEENSA_ILi256EEENSA_ILi128EEEEEENS_12float_e5m2_tENS5_IJSB_llEEENS_12float_e4m3_tESJ_NS4_8TiledMMAINS4_8MMA_AtomIJNS4_10MMA_TraitsINS4_19SM100_MMA_F8F6F4_SSEJSI_SK_fSE_SF_NS4_17integral_constantINS4_4UMMA5MajorELSR_1EEESS_NSP_INSQ_7ScaleInELST_0EEESU_EEEEEENS4_6LayoutISC_NS5_IJNSA_ILi0EEESY_SY_EEEEENS5_IJNS4_10UnderscoreES11_S11_EEEEENS4_13SM90_TMA_LOADENS4_14ComposedLayoutINS4_7SwizzleILi2ELi4ELi3EEENS4_18smem_ptr_flag_bitsILi8EEENSX_INS5_IJSE_NSA_ILi8EEEEEENS5_IJSB_SE_EEEEEEEvNS4_8identityES14_NS15_INS16_ILi3ELi4ELi3EEES19_NSX_INS5_IJSG_S1A_EEENS5_IJSB_SG_EEEEEEEvS1F_EENS_8epilogue10collective18CollectiveEpilogueINS1M_23Sm100TmaWarpSpecializedILi4ELi2ELi32ELb0ELb0EEEJSH_NS5_IJNSX_ISE_SB_EES1R_EEESI_NS5_IJlSB_lEEESI_S1T_NS1M_6fusion15FusionCallbacksIS1Q_NS1U_17LinearCombinationISI_fSI_fLNS_15FloatRoundStyleE2EEESH_S1S_JEEENS4_5SM1004TMEM4LOAD26SM100_TMEM_LOAD_16dp32b32xES14_NS15_IS17_S19_NSX_INS5_IJS1A_SE_EEENS5_IJSE_SB_EEEEEEENS4_39AutoVectorizingCopyWithAssumedAlignmentILi128EEENS4_14SM90_TMA_STOREES27_S29_S29_EEEvvEEEEvNT_6ParamsE,"a",@progbits
	.sectionflags	@""
	.align	4
.nv.constant0._ZN7cutlass13device_kernelINS_4gemm6kernel13GemmUniversalIN4cute5tupleIJiiiiEEENS1_10collective13CollectiveMmaINS1_35MainloopSm100TmaUmmaWarpSpecializedILi5ELi2ELi4ENS5_IJNS4_1CILi1EEESB_SB_EEEEENS5_IJNSA_ILi64EEENSA_ILi256EEENSA_ILi128EEEEEENS_12float_e5m2_tENS5_IJSB_llEEENS_12float_e4m3_tESJ_NS4_8TiledMMAINS4_8MMA_AtomIJNS4_10MMA_TraitsINS4_19SM100_MMA_F8F6F4_SSEJSI_SK_fSE_SF_NS4_17integral_constantINS4_4UMMA5MajorELSR_1EEESS_NSP_INSQ_7ScaleInELST_0EEESU_EEEEEENS4_6LayoutISC_NS5_IJNSA_ILi0EEESY_SY_EEEEENS5_IJNS4_10UnderscoreES11_S11_EEEEENS4_13SM90_TMA_LOADENS4_14ComposedLayoutINS4_7SwizzleILi2ELi4ELi3EEENS4_18smem_ptr_flag_bitsILi8EEENSX_INS5_IJSE_NSA_ILi8EEEEEENS5_IJSB_SE_EEEEEEEvNS4_8identityES14_NS15_INS16_ILi3ELi4ELi3EEES19_NSX_INS5_IJSG_S1A_EEENS5_IJSB_SG_EEEEEEEvS1F_EENS_8epilogue10collective18CollectiveEpilogueINS1M_23Sm100TmaWarpSpecializedILi4ELi2ELi32ELb0ELb0EEEJSH_NS5_IJNSX_ISE_SB_EES1R_EEESI_NS5_IJlSB_lEEESI_S1T_NS1M_6fusion15FusionCallbacksIS1Q_NS1U_17LinearCombinationISI_fSI_fLNS_15FloatRoundStyleE2EEESH_S1S_JEEENS4_5SM1004TMEM4LOAD26SM100_TMEM_LOAD_16dp32b32xES14_NS15_IS17_S19_NSX_INS5_IJS1A_SE_EEENS5_IJSE_SB_EEEEEEENS4_39AutoVectorizingCopyWithAssumedAlignmentILi128EEENS4_14SM90_TMA_STOREES27_S29_S29_EEEvvEEEEvNT_6ParamsE:
	.zero		2944


//--------------------- SYMBOLS --------------------------

	.type		.nv.reservedSmem.offset0,@object
	.size		.nv.reservedSmem.offset0,0x4
	.type		.nv.reservedSmem.cap,@object
	.size		.nv.reservedSmem.cap,0x4
	.type		__assertfail,@function
